	.target	sm_90a

	.elftype	@"ET_EXEC"


//--------------------- .note.nv.tkinfo           --------------------------
	.section	.note.nv.tkinfo,"",@"SHT_NOTE"
	.sectionflags	@"SHF_NOTE_NV_TKINFO"
	.tkinfo
        /*0018*/ 	.word	0x00000002
        /*0030*/ 	.string	""
        /*0030*/ 	.string	"ptxas"
        /*0030*/ 	.string	"Cuda compilation tools, release 13.0, V13.0.88"
        /*0030*/ 	.string	"Build cuda_13.0.r13.0/compiler.36424714_0"
        /*0030*/ 	.string	"-arch sm_90a -m 64 "



//--------------------- .note.nv.cuinfo           --------------------------
	.section	.note.nv.cuinfo,"",@"SHT_NOTE"
	.sectionflags	@"SHF_NOTE_NV_CUINFO"
        /*0018*/ 	.short	0x0002
        /*001a*/ 	.short	0x005a
        /*001c*/ 	.short	0x0082
	.zero		2


//--------------------- .nv.info                  --------------------------
	.section	.nv.info,"",@"SHT_CUDA_INFO"
	.align	4


	//----- nvinfo : EIATTR_REGCOUNT
	.align		4
        /*0000*/ 	.byte	0x04, 0x2f
        /*0002*/ 	.short	(.L_15 - .L_14)
	.align		4
.L_14:
        /*0004*/ 	.word	index@(_ZN7cutlass13device_kernelINS_4gemm6kernel13GemmUniversalIN4cute5tupleIJiiiiEEENS1_10collective13CollectiveMmaINS1_34MainloopSm90TmaGmmaWarpSpecializedILi4ENS5_IJNS4_1CILi8EEENSA_ILi1EEESC_EEENS1_35KernelTmaWarpSpecializedCooperativeEEENS5_IJNSA_ILi128EEENSA_ILi256EEENSA_ILi32EEEEEEfNS5_IJlSC_lEEEfSK_NS4_8TiledMMAINS4_8MMA_AtomIJNS4_4SM904GMMA30MMA_64x256x8_F32TF32TF32_SS_TNILNSO_7ScaleInE1ELSQ_1EEEEEENS4_6LayoutINS5_IJNSA_ILi2EEESC_SC_EEENS5_IJSC_NSA_ILi0EEESW_EEEEENS5_IJNS4_10UnderscoreESZ_SZ_EEEEENS4_13SM90_TMA_LOADENS4_14ComposedLayoutINS4_7SwizzleILi3ELi4ELi3EEENS4_18smem_ptr_flag_bitsILi32EEENST_INS5_IJSB_SI_EEENS5_IJSI_SC_EEEEEEEvNS4_8identityENS4_23SM90_TMA_LOAD_MULTICASTES1B_vS1C_EENS_8epilogue10collective6detail29Sm90TmaWarpSpecializedAdapterINS1G_15DefaultEpilogueIfSK_SK_NS1F_6thread17LinearCombinationIfLi1EffLNS1K_9ScaleType4KindE0ELNS_15FloatRoundStyleE2EfEENS1_15EpilogueDefaultEEEEEvvEEEEvNT_6ParamsE)
        /*0008*/ 	.word	0x000000a8


	//----- nvinfo : EIATTR_FRAME_SIZE
	.align		4
.L_15:
        /*000c*/ 	.byte	0x04, 0x11
        /*000e*/ 	.short	(.L_17 - .L_16)
	.align		4
.L_16:
        /*0010*/ 	.word	index@(_ZN7cutlass13device_kernelINS_4gemm6kernel13GemmUniversalIN4cute5tupleIJiiiiEEENS1_10collective13CollectiveMmaINS1_34MainloopSm90TmaGmmaWarpSpecializedILi4ENS5_IJNS4_1CILi8EEENSA_ILi1EEESC_EEENS1_35KernelTmaWarpSpecializedCooperativeEEENS5_IJNSA_ILi128EEENSA_ILi256EEENSA_ILi32EEEEEEfNS5_IJlSC_lEEEfSK_NS4_8TiledMMAINS4_8MMA_AtomIJNS4_4SM904GMMA30MMA_64x256x8_F32TF32TF32_SS_TNILNSO_7ScaleInE1ELSQ_1EEEEEENS4_6LayoutINS5_IJNSA_ILi2EEESC_SC_EEENS5_IJSC_NSA_ILi0EEESW_EEEEENS5_IJNS4_10UnderscoreESZ_SZ_EEEEENS4_13SM90_TMA_LOADENS4_14ComposedLayoutINS4_7SwizzleILi3ELi4ELi3EEENS4_18smem_ptr_flag_bitsILi32EEENST_INS5_IJSB_SI_EEENS5_IJSI_SC_EEEEEEEvNS4_8identityENS4_23SM90_TMA_LOAD_MULTICASTES1B_vS1C_EENS_8epilogue10collective6detail29Sm90TmaWarpSpecializedAdapterINS1G_15DefaultEpilogueIfSK_SK_NS1F_6thread17LinearCombinationIfLi1EffLNS1K_9ScaleType4KindE0ELNS_15FloatRoundStyleE2EfEENS1_15EpilogueDefaultEEEEEvvEEEEvNT_6ParamsE)
        /*0014*/ 	.word	0x00000000


	//----- nvinfo : EIATTR_MIN_STACK_SIZE
	.align		4
.L_17:
        /*0018*/ 	.byte	0x04, 0x12
        /*001a*/ 	.short	(.L_19 - .L_18)
	.align		4
.L_18:
        /*001c*/ 	.word	index@(_ZN7cutlass13device_kernelINS_4gemm6kernel13GemmUniversalIN4cute5tupleIJiiiiEEENS1_10collective13CollectiveMmaINS1_34MainloopSm90TmaGmmaWarpSpecializedILi4ENS5_IJNS4_1CILi8EEENSA_ILi1EEESC_EEENS1_35KernelTmaWarpSpecializedCooperativeEEENS5_IJNSA_ILi128EEENSA_ILi256EEENSA_ILi32EEEEEEfNS5_IJlSC_lEEEfSK_NS4_8TiledMMAINS4_8MMA_AtomIJNS4_4SM904GMMA30MMA_64x256x8_F32TF32TF32_SS_TNILNSO_7ScaleInE1ELSQ_1EEEEEENS4_6LayoutINS5_IJNSA_ILi2EEESC_SC_EEENS5_IJSC_NSA_ILi0EEESW_EEEEENS5_IJNS4_10UnderscoreESZ_SZ_EEEEENS4_13SM90_TMA_LOADENS4_14ComposedLayoutINS4_7SwizzleILi3ELi4ELi3EEENS4_18smem_ptr_flag_bitsILi32EEENST_INS5_IJSB_SI_EEENS5_IJSI_SC_EEEEEEEvNS4_8identityENS4_23SM90_TMA_LOAD_MULTICASTES1B_vS1C_EENS_8epilogue10collective6detail29Sm90TmaWarpSpecializedAdapterINS1G_15DefaultEpilogueIfSK_SK_NS1F_6thread17LinearCombinationIfLi1EffLNS1K_9ScaleType4KindE0ELNS_15FloatRoundStyleE2EfEENS1_15EpilogueDefaultEEEEEvvEEEEvNT_6ParamsE)
        /*0020*/ 	.word	0x00000000
.L_19:


//--------------------- .nv.compat                --------------------------
	.section	.nv.compat,"",@"SHT_CUDA_COMPAT_INFO"
	.align	4
        /*0000*/ 	.byte	0x02, 0x09, 0x01, 0x00, 0x02, 0x02, 0x04, 0x00, 0x02, 0x05, 0x05, 0x00, 0x03, 0x07, 0x01, 0x01
        /*0010*/ 	.byte	0x02, 0x03, 0x01, 0x00, 0x02, 0x06, 0x01, 0x00, 0x04, 0x0b, 0x08, 0x00, 0x00, 0x00, 0x00, 0x00
        /*0020*/ 	.byte	0x00, 0x00, 0x00, 0x00


//--------------------- .nv.info._ZN7cutlass13device_kernelINS_4gemm6kernel13GemmUniversalIN4cute5tupleIJiiiiEEENS1_10collective13CollectiveMmaINS1_34MainloopSm90TmaGmmaWarpSpecializedILi4ENS5_IJNS4_1CILi8EEENSA_ILi1EEESC_EEENS1_35KernelTmaWarpSpecializedCooperativeEEENS5_IJNSA_ILi128EEENSA_ILi256EEENSA_ILi32EEEEEEfNS5_IJlSC_lEEEfSK_NS4_8TiledMMAINS4_8MMA_AtomIJNS4_4SM904GMMA30MMA_64x256x8_F32TF32TF32_SS_TNILNSO_7ScaleInE1ELSQ_1EEEEEENS4_6LayoutINS5_IJNSA_ILi2EEESC_SC_EEENS5_IJSC_NSA_ILi0EEESW_EEEEENS5_IJNS4_10UnderscoreESZ_SZ_EEEEENS4_13SM90_TMA_LOADENS4_14ComposedLayoutINS4_7SwizzleILi3ELi4ELi3EEENS4_18smem_ptr_flag_bitsILi32EEENST_INS5_IJSB_SI_EEENS5_IJSI_SC_EEEEEEEvNS4_8identityENS4_23SM90_TMA_LOAD_MULTICASTES1B_vS1C_EENS_8epilogue10collective6detail29Sm90TmaWarpSpecializedAdapterINS1G_15DefaultEpilogueIfSK_SK_NS1F_6thread17LinearCombinationIfLi1EffLNS1K_9ScaleType4KindE0ELNS_15FloatRoundStyleE2EfEENS1_15EpilogueDefaultEEEEEvvEEEEvNT_6ParamsE --------------------------
	.section	.nv.info._ZN7cutlass13device_kernelINS_4gemm6kernel13GemmUniversalIN4cute5tupleIJiiiiEEENS1_10collective13CollectiveMmaINS1_34MainloopSm90TmaGmmaWarpSpecializedILi4ENS5_IJNS4_1CILi8EEENSA_ILi1EEESC_EEENS1_35KernelTmaWarpSpecializedCooperativeEEENS5_IJNSA_ILi128EEENSA_ILi256EEENSA_ILi32EEEEEEfNS5_IJlSC_lEEEfSK_NS4_8TiledMMAINS4_8MMA_AtomIJNS4_4SM904GMMA30MMA_64x256x8_F32TF32TF32_SS_TNILNSO_7ScaleInE1ELSQ_1EEEEEENS4_6LayoutINS5_IJNSA_ILi2EEESC_SC_EEENS5_IJSC_NSA_ILi0EEESW_EEEEENS5_IJNS4_10UnderscoreESZ_SZ_EEEEENS4_13SM90_TMA_LOADENS4_14ComposedLayoutINS4_7SwizzleILi3ELi4ELi3EEENS4_18smem_ptr_flag_bitsILi32EEENST_INS5_IJSB_SI_EEENS5_IJSI_SC_EEEEEEEvNS4_8identityENS4_23SM90_TMA_LOAD_MULTICASTES1B_vS1C_EENS_8epilogue10collective6detail29Sm90TmaWarpSpecializedAdapterINS1G_15DefaultEpilogueIfSK_SK_NS1F_6thread17LinearCombinationIfLi1EffLNS1K_9ScaleType4KindE0ELNS_15FloatRoundStyleE2EfEENS1_15EpilogueDefaultEEEEEvvEEEEvNT_6ParamsE,"",@"SHT_CUDA_INFO"
	.sectionflags	@""
	.align	4


	//----- nvinfo : EIATTR_CUDA_API_VERSION
	.align		4
        /*0000*/ 	.byte	0x04, 0x37
        /*0002*/ 	.short	(.L_21 - .L_20)
.L_20:
        /*0004*/ 	.word	0x00000082


	//----- nvinfo : EIATTR_KPARAM_INFO
	.align		4
.L_21:
        /*0008*/ 	.byte	0x04, 0x17
        /*000a*/ 	.short	(.L_23 - .L_22)
.L_22:
        /*000c*/ 	.word	0x00000000
        /*0010*/ 	.short	0x0000
        /*0012*/ 	.short	0x0070
        /*0014*/ 	.byte	0x00, 0xf0, 0x01, 0x10


	//----- nvinfo : EIATTR_SPARSE_MMA_MASK
	.align		4
.L_23:
        /*0018*/ 	.byte	0x03, 0x50
        /*001a*/ 	.short	0x0000


	//----- nvinfo : EIATTR_MAXREG_COUNT
	.align		4
        /*001c*/ 	.byte	0x03, 0x1b
        /*001e*/ 	.short	0x00a8


	//----- nvinfo : EIATTR_NUM_BARRIERS
	.align		4
        /*0020*/ 	.byte	0x02, 0x4c
        /*0022*/ 	.byte	0x01
	.zero		1


	//----- nvinfo : EIATTR_EXTERNS
	.align		4
        /*0024*/ 	.byte	0x04, 0x0f
        /*0026*/ 	.short	(.L_25 - .L_24)


	//   ....[0]....
	.align		4
.L_24:
        /*0028*/ 	.word	index@(__assertfail)


	//----- nvinfo : EIATTR_MERCURY_ISA_VERSION
	.align		4
.L_25:
        /*002c*/ 	.byte	0x03, 0x5f
        /*002e*/ 	.short	0x0101


	//----- nvinfo : EIATTR_INT_WARP_WIDE_INSTR_OFFSETS
	.align		4
        /*0030*/ 	.byte	0x04, 0x31
        /*0032*/ 	.short	(.L_27 - .L_26)


	//   ....[0]....
.L_26:
        /*0034*/ 	.word	0x000004c0


	//   ....[1]....
        /*0038*/ 	.word	0x000004d0


	//   ....[2]....
        /*003c*/ 	.word	0x00000650


	//   ....[3]....
        /*0040*/ 	.word	0x00001d30


	//----- nvinfo : EIATTR_COOP_GROUP_MASK_REGIDS
	.align		4
.L_27:
        /*0044*/ 	.byte	0x04, 0x29
        /*0046*/ 	.short	(.L_29 - .L_28)


	//   ....[0]....
.L_28:
        /*0048*/ 	.word	0xffffffff


	//   ....[1]....
        /*004c*/ 	.word	0xffffffff


	//   ....[2]....
        /*0050*/ 	.word	0xffffffff


	//   ....[3]....
        /*0054*/ 	.word	0xffffffff


	//   ....[4]....
        /*0058*/ 	.word	0xffffffff


	//   ....[5]....
        /*005c*/ 	.word	0xffffffff


	//----- nvinfo : EIATTR_COOP_GROUP_INSTR_OFFSETS
	.align		4
.L_29:
        /*0060*/ 	.byte	0x04, 0x28
        /*0062*/ 	.short	(.L_31 - .L_30)


	//   ....[0]....
.L_30:
        /*0064*/ 	.word	0x00000060


	//   ....[1]....
        /*0068*/ 	.word	0x00000070


	//   ....[2]....
        /*006c*/ 	.word	0x00000130


	//   ....[3]....
        /*0070*/ 	.word	0x000002f0


	//   ....[4]....
        /*0074*/ 	.word	0x000007f0


	//   ....[5]....
        /*0078*/ 	.word	0x00001240


	//----- nvinfo : EIATTR_REG_RECONFIG
	.align		4
.L_31:
        /*007c*/ 	.byte	0x01, 0x54
	.zero		2


	//----- nvinfo : EIATTR_SYSCALL_OFFSETS
	.align		4
        /*0080*/ 	.byte	0x04, 0x46
        /*0082*/ 	.short	(.L_33 - .L_32)


	//   ....[0]....
.L_32:
        /*0084*/ 	.word	0x00001400


	//----- nvinfo : EIATTR_MBARRIER_INSTR_OFFSETS
	.align		4
.L_33:
        /*0088*/ 	.byte	0x04, 0x39
        /*008a*/ 	.short	(.L_35 - .L_34)


	//   ....[0]....
.L_34:
        /*008c*/ 	.word	0x00000260
        /*0090*/ 	.word	0x000000ff
        /*0094*/ 	.word	0x00000000
        /*0098*/ 	.short	0x0100
        /*009a*/ 	.byte	0x08
	.zero		1


	//   ....[1]....
        /*009c*/ 	.word	0x00000270
        /*00a0*/ 	.word	0x000000ff
        /*00a4*/ 	.word	0x00000020
        /*00a8*/ 	.short	0x0100
        /*00aa*/ 	.byte	0x08
	.zero		1


	//   ....[2]....
        /*00ac*/ 	.word	0x00000280
        /*00b0*/ 	.word	0x000000ff
        /*00b4*/ 	.word	0x00000008
        /*00b8*/ 	.short	0x0100
        /*00ba*/ 	.byte	0x08
	.zero		1


	//   ....[3]....
        /*00bc*/ 	.word	0x00000290
        /*00c0*/ 	.word	0x000000ff
        /*00c4*/ 	.word	0x00000028
        /*00c8*/ 	.short	0x0100
        /*00ca*/ 	.byte	0x08
	.zero		1


	//   ....[4]....
        /*00cc*/ 	.word	0x000002a0
        /*00d0*/ 	.word	0x000000ff
        /*00d4*/ 	.word	0x00000010
        /*00d8*/ 	.short	0x0100
        /*00da*/ 	.byte	0x08
	.zero		1


	//   ....[5]....
        /*00dc*/ 	.word	0x000002b0
        /*00e0*/ 	.word	0x000000ff
        /*00e4*/ 	.word	0x00000030
        /*00e8*/ 	.short	0x0100
        /*00ea*/ 	.byte	0x08
	.zero		1


	//   ....[6]....
        /*00ec*/ 	.word	0x000002c0
        /*00f0*/ 	.word	0x000000ff
        /*00f4*/ 	.word	0x00000018
        /*00f8*/ 	.short	0x0100
        /*00fa*/ 	.byte	0x08
	.zero		1


	//   ....[7]....
        /*00fc*/ 	.word	0x000002d0
        /*0100*/ 	.word	0x000000ff
        /*0104*/ 	.word	0x00000038
        /*0108*/ 	.short	0x0100
        /*010a*/ 	.byte	0x08
	.zero		1


	//   ....[8]....
        /*010c*/ 	.word	0x000006f0
        /*0110*/ 	.word	0x000000ff
        /*0114*/ 	.word	0x00000050
        /*0118*/ 	.short	0x0100
        /*011a*/ 	.byte	0x06
	.zero		1


	//   ....[9]....
        /*011c*/ 	.word	0x00000770
        /*0120*/ 	.word	0x000000ff
        /*0124*/ 	.word	0x00000058
        /*0128*/ 	.short	0x0100
        /*012a*/ 	.byte	0x06
	.zero		1


	//   ....[10]....
        /*012c*/ 	.word	0x000014c0
        /*0130*/ 	.word	0x00000003
        /*0134*/ 	.word	0x00000000
        /*0138*/ 	.short	0x010a
        /*013a*/ 	.byte	0x3f
	.zero		1


	//   ....[11]....
        /*013c*/ 	.word	0x00001500
        /*0140*/ 	.word	0x00000003
        /*0144*/ 	.word	0x00000000
        /*0148*/ 	.short	0x010a
        /*014a*/ 	.byte	0x3f
	.zero		1


	//   ....[12]....
        /*014c*/ 	.word	0x00001900
        /*0150*/ 	.word	0x00000005
        /*0154*/ 	.word	0x00000000
        /*0158*/ 	.short	0x010a
        /*015a*/ 	.byte	0x3f
	.zero		1


	//   ....[13]....
        /*015c*/ 	.word	0x00001940
        /*0160*/ 	.word	0x00000005
        /*0164*/ 	.word	0x00000000
        /*0168*/ 	.short	0x010a
        /*016a*/ 	.byte	0x3f
	.zero		1


	//   ....[14]....
        /*016c*/ 	.word	0x00001bd0
        /*0170*/ 	.word	0x00000005
        /*0174*/ 	.word	0x00000000
        /*0178*/ 	.short	0x0101
        /*017a*/ 	.byte	0x3f
	.zero		1


	//   ....[15]....
        /*017c*/ 	.word	0x00001db0
        /*0180*/ 	.word	0x00000003
        /*0184*/ 	.word	0x00000000
        /*0188*/ 	.short	0x0101
        /*018a*/ 	.byte	0x3f
	.zero		1


	//   ....[16]....
        /*018c*/ 	.word	0x00009390
        /*0190*/ 	.word	0x00000014
        /*0194*/ 	.word	0x00000020
        /*0198*/ 	.short	0x010a
        /*019a*/ 	.byte	0x3f
	.zero		1


	//   ....[17]....
        /*019c*/ 	.word	0x00009750
        /*01a0*/ 	.word	0x00000005
        /*01a4*/ 	.word	0x00000058
        /*01a8*/ 	.short	0x0101
        /*01aa*/ 	.byte	0x3f
	.zero		1


	//   ....[18]....
        /*01ac*/ 	.word	0x00009e70
        /*01b0*/ 	.word	0x00000007
        /*01b4*/ 	.word	0x00000000
        /*01b8*/ 	.short	0x010a
        /*01ba*/ 	.byte	0x3f
	.zero		1


	//   ....[19]....
        /*01bc*/ 	.word	0x00009ef0
        /*01c0*/ 	.word	0x00000008
        /*01c4*/ 	.word	0x00000000
        /*01c8*/ 	.short	0x010a
        /*01ca*/ 	.byte	0x3f
	.zero		1


	//   ....[20]....
        /*01cc*/ 	.word	0x00009f80
        /*01d0*/ 	.word	0x0000000b
        /*01d4*/ 	.word	0x00000000
        /*01d8*/ 	.short	0x010a
        /*01da*/ 	.byte	0x3f
	.zero		1


	//   ....[21]....
        /*01dc*/ 	.word	0x0000a010
        /*01e0*/ 	.word	0x00000003
        /*01e4*/ 	.word	0x00000000
        /*01e8*/ 	.short	0x010a
        /*01ea*/ 	.byte	0x3f
	.zero		1


	//   ....[22]....
        /*01ec*/ 	.word	0x0000a070
        /*01f0*/ 	.word	0x00000003
        /*01f4*/ 	.word	0x00000000
        /*01f8*/ 	.short	0x010a
        /*01fa*/ 	.byte	0x3f
	.zero		1


	//   ....[23]....
        /*01fc*/ 	.word	0x0000a0c0
        /*0200*/ 	.word	0x00000005
        /*0204*/ 	.word	0x00000000
        /*0208*/ 	.short	0x010a
        /*020a*/ 	.byte	0x3f
	.zero		1


	//   ....[24]....
        /*020c*/ 	.word	0x0000a190
        /*0210*/ 	.word	0x00000014
        /*0214*/ 	.word	0x00000020
        /*0218*/ 	.short	0x010a
        /*021a*/ 	.byte	0x3f
	.zero		1


	//   ....[25]....
        /*021c*/ 	.word	0x0000a260
        /*0220*/ 	.word	0x00000007
        /*0224*/ 	.word	0x00000000
        /*0228*/ 	.short	0x010a
        /*022a*/ 	.byte	0x3f
	.zero		1


	//   ....[26]....
        /*022c*/ 	.word	0x0000a2b0
        /*0230*/ 	.word	0x00000008
        /*0234*/ 	.word	0x00000000
        /*0238*/ 	.short	0x010a
        /*023a*/ 	.byte	0x3f
	.zero		1


	//   ....[27]....
        /*023c*/ 	.word	0x0000a300
        /*0240*/ 	.word	0x0000000b
        /*0244*/ 	.word	0x00000000
        /*0248*/ 	.short	0x010a
        /*024a*/ 	.byte	0x3f
	.zero		1


	//----- nvinfo : EIATTR_NUM_MBARRIERS
	.align		4
.L_35:
        /*024c*/ 	.byte	0x03, 0x38
        /*024e*/ 	.short	0x000a


	//----- nvinfo : EIATTR_EXIT_INSTR_OFFSETS
	.align		4
        /*0250*/ 	.byte	0x04, 0x1c
        /*0252*/ 	.short	(.L_37 - .L_36)


	//   ....[0]....
.L_36:
        /*0254*/ 	.word	0x00000950


	//   ....[1]....
        /*0258*/ 	.word	0x00001170


	//   ....[2]....
        /*025c*/ 	.word	0x00008aa0


	//   ....[3]....
        /*0260*/ 	.word	0x00009000


	//   ....[4]....
        /*0264*/ 	.word	0x0000a060


	//----- nvinfo : EIATTR_MAX_THREADS
	.align		4
.L_37:
        /*0268*/ 	.byte	0x04, 0x05
        /*026a*/ 	.short	(.L_39 - .L_38)
.L_38:
        /*026c*/ 	.word	0x00000180
        /*0270*/ 	.word	0x00000001
        /*0274*/ 	.word	0x00000001


	//----- nvinfo : EIATTR_CRS_STACK_SIZE
	.align		4
.L_39:
        /*0278*/ 	.byte	0x04, 0x1e
        /*027a*/ 	.short	(.L_41 - .L_40)
.L_40:
        /*027c*/ 	.word	0x00000000


	//----- nvinfo : EIATTR_CBANK_PARAM_SIZE
	.align		4
.L_41:
        /*0280*/ 	.byte	0x03, 0x19
        /*0282*/ 	.short	0x0470


	//----- nvinfo : EIATTR_PARAM_CBANK
	.align		4
        /*0284*/ 	.byte	0x04, 0x0a
        /*0286*/ 	.short	(.L_43 - .L_42)
	.align		4
.L_42:
        /*0288*/ 	.word	index@(.nv.constant0._ZN7cutlass13device_kernelINS_4gemm6kernel13GemmUniversalIN4cute5tupleIJiiiiEEENS1_10collective13CollectiveMmaINS1_34MainloopSm90TmaGmmaWarpSpecializedILi4ENS5_IJNS4_1CILi8EEENSA_ILi1EEESC_EEENS1_35KernelTmaWarpSpecializedCooperativeEEENS5_IJNSA_ILi128EEENSA_ILi256EEENSA_ILi32EEEEEEfNS5_IJlSC_lEEEfSK_NS4_8TiledMMAINS4_8MMA_AtomIJNS4_4SM904GMMA30MMA_64x256x8_F32TF32TF32_SS_TNILNSO_7ScaleInE1ELSQ_1EEEEEENS4_6LayoutINS5_IJNSA_ILi2EEESC_SC_EEENS5_IJSC_NSA_ILi0EEESW_EEEEENS5_IJNS4_10UnderscoreESZ_SZ_EEEEENS4_13SM90_TMA_LOADENS4_14ComposedLayoutINS4_7SwizzleILi3ELi4ELi3EEENS4_18smem_ptr_flag_bitsILi32EEENST_INS5_IJSB_SI_EEENS5_IJSI_SC_EEEEEEEvNS4_8identityENS4_23SM90_TMA_LOAD_MULTICASTES1B_vS1C_EENS_8epilogue10collective6detail29Sm90TmaWarpSpecializedAdapterINS1G_15DefaultEpilogueIfSK_SK_NS1F_6thread17LinearCombinationIfLi1EffLNS1K_9ScaleType4KindE0ELNS_15FloatRoundStyleE2EfEENS1_15EpilogueDefaultEEEEEvvEEEEvNT_6ParamsE)
        /*028c*/ 	.short	0x0210
        /*028e*/ 	.short	0x0470


	//----- nvinfo : EIATTR_SW_WAR
	.align		4
.L_43:
        /*0290*/ 	.byte	0x04, 0x36
        /*0292*/ 	.short	(.L_45 - .L_44)
.L_44:
        /*0294*/ 	.word	0x00000008
.L_45:


//--------------------- .nv.callgraph             --------------------------
	.section	.nv.callgraph,"",@"SHT_CUDA_CALLGRAPH"
	.align	4
	.sectionentsize	8
	.align		4
        /*0000*/ 	.word	0x00000000
	.align		4
        /*0004*/ 	.word	0xffffffff
	.align		4
        /*0008*/ 	.word	index@(_ZN7cutlass13device_kernelINS_4gemm6kernel13GemmUniversalIN4cute5tupleIJiiiiEEENS1_10collective13CollectiveMmaINS1_34MainloopSm90TmaGmmaWarpSpecializedILi4ENS5_IJNS4_1CILi8EEENSA_ILi1EEESC_EEENS1_35KernelTmaWarpSpecializedCooperativeEEENS5_IJNSA_ILi128EEENSA_ILi256EEENSA_ILi32EEEEEEfNS5_IJlSC_lEEEfSK_NS4_8TiledMMAINS4_8MMA_AtomIJNS4_4SM904GMMA30MMA_64x256x8_F32TF32TF32_SS_TNILNSO_7ScaleInE1ELSQ_1EEEEEENS4_6LayoutINS5_IJNSA_ILi2EEESC_SC_EEENS5_IJSC_NSA_ILi0EEESW_EEEEENS5_IJNS4_10UnderscoreESZ_SZ_EEEEENS4_13SM90_TMA_LOADENS4_14ComposedLayoutINS4_7SwizzleILi3ELi4ELi3EEENS4_18smem_ptr_flag_bitsILi32EEENST_INS5_IJSB_SI_EEENS5_IJSI_SC_EEEEEEEvNS4_8identityENS4_23SM90_TMA_LOAD_MULTICASTES1B_vS1C_EENS_8epilogue10collective6detail29Sm90TmaWarpSpecializedAdapterINS1G_15DefaultEpilogueIfSK_SK_NS1F_6thread17LinearCombinationIfLi1EffLNS1K_9ScaleType4KindE0ELNS_15FloatRoundStyleE2EfEENS1_15EpilogueDefaultEEEEEvvEEEEvNT_6ParamsE)
	.align		4
        /*000c*/ 	.word	index@(__assertfail)
	.align		4
        /*0010*/ 	.word	0x00000000
	.align		4
        /*0014*/ 	.word	0xfffffffe
	.align		4
        /*0018*/ 	.word	0x00000000
	.align		4
        /*001c*/ 	.word	0xfffffffd
	.align		4
        /*0020*/ 	.word	0x00000000
	.align		4
        /*0024*/ 	.word	0xfffffffc


//--------------------- .nv.constant4             --------------------------
	.section	.nv.constant4,"a",@progbits
	.align	8
	.align		8
.nv.constant4:
        /*0000*/ 	.dword	__assertfail
	.align		8
        /*0008*/ 	.dword	__unnamed_1
	.align		8
        /*0010*/ 	.dword	_ZN40_INTERNAL_122a77d9_4_k_cu_88008500_261254cuda3std3__45__cpo5beginE
	.align		8
        /*0018*/ 	.dword	_ZN40_INTERNAL_122a77d9_4_k_cu_88008500_261254cuda3std3__45__cpo3endE
	.align		8
        /*0020*/ 	.dword	_ZN40_INTERNAL_122a77d9_4_k_cu_88008500_261254cuda3std3__45__cpo6cbeginE
	.align		8
        /*0028*/ 	.dword	_ZN40_INTERNAL_122a77d9_4_k_cu_88008500_261254cuda3std3__45__cpo4cendE
	.align		8
        /*0030*/ 	.dword	_ZN40_INTERNAL_122a77d9_4_k_cu_88008500_261254cuda3std3__442_GLOBAL__N__122a77d9_4_k_cu_88008500_261256ignoreE
	.align		8
        /*0038*/ 	.dword	_ZN40_INTERNAL_122a77d9_4_k_cu_88008500_261254cuda3std3__419piecewise_constructE
	.align		8
        /*0040*/ 	.dword	_ZN40_INTERNAL_122a77d9_4_k_cu_88008500_261254cuda3std3__48in_placeE
	.align		8
        /*0048*/ 	.dword	_ZN40_INTERNAL_122a77d9_4_k_cu_88008500_261254cuda3std6ranges3__45__cpo4swapE
	.align		8
        /*0050*/ 	.dword	_ZN40_INTERNAL_122a77d9_4_k_cu_88008500_261254cuda3std6ranges3__45__cpo9iter_moveE
	.align		8
        /*0058*/ 	.dword	_ZN40_INTERNAL_122a77d9_4_k_cu_88008500_261254cute7productE
	.align		8
        /*0060*/ 	.dword	_ZN40_INTERNAL_122a77d9_4_k_cu_88008500_261254cute1_E
	.align		8
        /*0068*/ 	.dword	$str$22
	.align		8
        /*0070*/ 	.dword	$str$23


//--------------------- .text._ZN7cutlass13device_kernelINS_4gemm6kernel13GemmUniversalIN4cute5tupleIJiiiiEEENS1_10collective13CollectiveMmaINS1_34MainloopSm90TmaGmmaWarpSpecializedILi4ENS5_IJNS4_1CILi8EEENSA_ILi1EEESC_EEENS1_35KernelTmaWarpSpecializedCooperativeEEENS5_IJNSA_ILi128EEENSA_ILi256EEENSA_ILi32EEEEEEfNS5_IJlSC_lEEEfSK_NS4_8TiledMMAINS4_8MMA_AtomIJNS4_4SM904GMMA30MMA_64x256x8_F32TF32TF32_SS_TNILNSO_7ScaleInE1ELSQ_1EEEEEENS4_6LayoutINS5_IJNSA_ILi2EEESC_SC_EEENS5_IJSC_NSA_ILi0EEESW_EEEEENS5_IJNS4_10UnderscoreESZ_SZ_EEEEENS4_13SM90_TMA_LOADENS4_14ComposedLayoutINS4_7SwizzleILi3ELi4ELi3EEENS4_18smem_ptr_flag_bitsILi32EEENST_INS5_IJSB_SI_EEENS5_IJSI_SC_EEEEEEEvNS4_8identityENS4_23SM90_TMA_LOAD_MULTICASTES1B_vS1C_EENS_8epilogue10collective6detail29Sm90TmaWarpSpecializedAdapterINS1G_15DefaultEpilogueIfSK_SK_NS1F_6thread17LinearCombinationIfLi1EffLNS1K_9ScaleType4KindE0ELNS_15FloatRoundStyleE2EfEENS1_15EpilogueDefaultEEEEEvvEEEEvNT_6ParamsE --------------------------
	.section	.text._ZN7cutlass13device_kernelINS_4gemm6kernel13GemmUniversalIN4cute5tupleIJiiiiEEENS1_10collective13CollectiveMmaINS1_34MainloopSm90TmaGmmaWarpSpecializedILi4ENS5_IJNS4_1CILi8EEENSA_ILi1EEESC_EEENS1_35KernelTmaWarpSpecializedCooperativeEEENS5_IJNSA_ILi128EEENSA_ILi256EEENSA_ILi32EEEEEEfNS5_IJlSC_lEEEfSK_NS4_8TiledMMAINS4_8MMA_AtomIJNS4_4SM904GMMA30MMA_64x256x8_F32TF32TF32_SS_TNILNSO_7ScaleInE1ELSQ_1EEEEEENS4_6LayoutINS5_IJNSA_ILi2EEESC_SC_EEENS5_IJSC_NSA_ILi0EEESW_EEEEENS5_IJNS4_10UnderscoreESZ_SZ_EEEEENS4_13SM90_TMA_LOADENS4_14ComposedLayoutINS4_7SwizzleILi3ELi4ELi3EEENS4_18smem_ptr_flag_bitsILi32EEENST_INS5_IJSB_SI_EEENS5_IJSI_SC_EEEEEEEvNS4_8identityENS4_23SM90_TMA_LOAD_MULTICASTES1B_vS1C_EENS_8epilogue10collective6detail29Sm90TmaWarpSpecializedAdapterINS1G_15DefaultEpilogueIfSK_SK_NS1F_6thread17LinearCombinationIfLi1EffLNS1K_9ScaleType4KindE0ELNS_15FloatRoundStyleE2EfEENS1_15EpilogueDefaultEEEEEvvEEEEvNT_6ParamsE,"ax",@progbits
	.align	128
.text._ZN7cutlass13device_kernelINS_4gemm6kernel13GemmUniversalIN4cute5tupleIJiiiiEEENS1_10collective13CollectiveMmaINS1_34MainloopSm90TmaGmmaWarpSpecializedILi4ENS5_IJNS4_1CILi8EEENSA_ILi1EEESC_EEENS1_35KernelTmaWarpSpecializedCooperativeEEENS5_IJNSA_ILi128EEENSA_ILi256EEENSA_ILi32EEEEEEfNS5_IJlSC_lEEEfSK_NS4_8TiledMMAINS4_8MMA_AtomIJNS4_4SM904GMMA30MMA_64x256x8_F32TF32TF32_SS_TNILNSO_7ScaleInE1ELSQ_1EEEEEENS4_6LayoutINS5_IJNSA_ILi2EEESC_SC_EEENS5_IJSC_NSA_ILi0EEESW_EEEEENS5_IJNS4_10UnderscoreESZ_SZ_EEEEENS4_13SM90_TMA_LOADENS4_14ComposedLayoutINS4_7SwizzleILi3ELi4ELi3EEENS4_18smem_ptr_flag_bitsILi32EEENST_INS5_IJSB_SI_EEENS5_IJSI_SC_EEEEEEEvNS4_8identityENS4_23SM90_TMA_LOAD_MULTICASTES1B_vS1C_EENS_8epilogue10collective6detail29Sm90TmaWarpSpecializedAdapterINS1G_15DefaultEpilogueIfSK_SK_NS1F_6thread17LinearCombinationIfLi1EffLNS1K_9ScaleType4KindE0ELNS_15FloatRoundStyleE2EfEENS1_15EpilogueDefaultEEEEEvvEEEEvNT_6ParamsE:
        .type           _ZN7cutlass13device_kernelINS_4gemm6kernel13GemmUniversalIN4cute5tupleIJiiiiEEENS1_10collective13CollectiveMmaINS1_34MainloopSm90TmaGmmaWarpSpecializedILi4ENS5_IJNS4_1CILi8EEENSA_ILi1EEESC_EEENS1_35KernelTmaWarpSpecializedCooperativeEEENS5_IJNSA_ILi128EEENSA_ILi256EEENSA_ILi32EEEEEEfNS5_IJlSC_lEEEfSK_NS4_8TiledMMAINS4_8MMA_AtomIJNS4_4SM904GMMA30MMA_64x256x8_F32TF32TF32_SS_TNILNSO_7ScaleInE1ELSQ_1EEEEEENS4_6LayoutINS5_IJNSA_ILi2EEESC_SC_EEENS5_IJSC_NSA_ILi0EEESW_EEEEENS5_IJNS4_10UnderscoreESZ_SZ_EEEEENS4_13SM90_TMA_LOADENS4_14ComposedLayoutINS4_7SwizzleILi3ELi4ELi3EEENS4_18smem_ptr_flag_bitsILi32EEENST_INS5_IJSB_SI_EEENS5_IJSI_SC_EEEEEEEvNS4_8identityENS4_23SM90_TMA_LOAD_MULTICASTES1B_vS1C_EENS_8epilogue10collective6detail29Sm90TmaWarpSpecializedAdapterINS1G_15DefaultEpilogueIfSK_SK_NS1F_6thread17LinearCombinationIfLi1EffLNS1K_9ScaleType4KindE0ELNS_15FloatRoundStyleE2EfEENS1_15EpilogueDefaultEEEEEvvEEEEvNT_6ParamsE,@function
        .size           _ZN7cutlass13device_kernelINS_4gemm6kernel13GemmUniversalIN4cute5tupleIJiiiiEEENS1_10collective13CollectiveMmaINS1_34MainloopSm90TmaGmmaWarpSpecializedILi4ENS5_IJNS4_1CILi8EEENSA_ILi1EEESC_EEENS1_35KernelTmaWarpSpecializedCooperativeEEENS5_IJNSA_ILi128EEENSA_ILi256EEENSA_ILi32EEEEEEfNS5_IJlSC_lEEEfSK_NS4_8TiledMMAINS4_8MMA_AtomIJNS4_4SM904GMMA30MMA_64x256x8_F32TF32TF32_SS_TNILNSO_7ScaleInE1ELSQ_1EEEEEENS4_6LayoutINS5_IJNSA_ILi2EEESC_SC_EEENS5_IJSC_NSA_ILi0EEESW_EEEEENS5_IJNS4_10UnderscoreESZ_SZ_EEEEENS4_13SM90_TMA_LOADENS4_14ComposedLayoutINS4_7SwizzleILi3ELi4ELi3EEENS4_18smem_ptr_flag_bitsILi32EEENST_INS5_IJSB_SI_EEENS5_IJSI_SC_EEEEEEEvNS4_8identityENS4_23SM90_TMA_LOAD_MULTICASTES1B_vS1C_EENS_8epilogue10collective6detail29Sm90TmaWarpSpecializedAdapterINS1G_15DefaultEpilogueIfSK_SK_NS1F_6thread17LinearCombinationIfLi1EffLNS1K_9ScaleType4KindE0ELNS_15FloatRoundStyleE2EfEENS1_15EpilogueDefaultEEEEEvvEEEEvNT_6ParamsE,(.L_x_325 - _ZN7cutlass13device_kernelINS_4gemm6kernel13GemmUniversalIN4cute5tupleIJiiiiEEENS1_10collective13CollectiveMmaINS1_34MainloopSm90TmaGmmaWarpSpecializedILi4ENS5_IJNS4_1CILi8EEENSA_ILi1EEESC_EEENS1_35KernelTmaWarpSpecializedCooperativeEEENS5_IJNSA_ILi128EEENSA_ILi256EEENSA_ILi32EEEEEEfNS5_IJlSC_lEEEfSK_NS4_8TiledMMAINS4_8MMA_AtomIJNS4_4SM904GMMA30MMA_64x256x8_F32TF32TF32_SS_TNILNSO_7ScaleInE1ELSQ_1EEEEEENS4_6LayoutINS5_IJNSA_ILi2EEESC_SC_EEENS5_IJSC_NSA_ILi0EEESW_EEEEENS5_IJNS4_10UnderscoreESZ_SZ_EEEEENS4_13SM90_TMA_LOADENS4_14ComposedLayoutINS4_7SwizzleILi3ELi4ELi3EEENS4_18smem_ptr_flag_bitsILi32EEENST_INS5_IJSB_SI_EEENS5_IJSI_SC_EEEEEEEvNS4_8identityENS4_23SM90_TMA_LOAD_MULTICASTES1B_vS1C_EENS_8epilogue10collective6detail29Sm90TmaWarpSpecializedAdapterINS1G_15DefaultEpilogueIfSK_SK_NS1F_6thread17LinearCombinationIfLi1EffLNS1K_9ScaleType4KindE0ELNS_15FloatRoundStyleE2EfEENS1_15EpilogueDefaultEEEEEvvEEEEvNT_6ParamsE)
        .other          _ZN7cutlass13device_kernelINS_4gemm6kernel13GemmUniversalIN4cute5tupleIJiiiiEEENS1_10collective13CollectiveMmaINS1_34MainloopSm90TmaGmmaWarpSpecializedILi4ENS5_IJNS4_1CILi8EEENSA_ILi1EEESC_EEENS1_35KernelTmaWarpSpecializedCooperativeEEENS5_IJNSA_ILi128EEENSA_ILi256EEENSA_ILi32EEEEEEfNS5_IJlSC_lEEEfSK_NS4_8TiledMMAINS4_8MMA_AtomIJNS4_4SM904GMMA30MMA_64x256x8_F32TF32TF32_SS_TNILNSO_7ScaleInE1ELSQ_1EEEEEENS4_6LayoutINS5_IJNSA_ILi2EEESC_SC_EEENS5_IJSC_NSA_ILi0EEESW_EEEEENS5_IJNS4_10UnderscoreESZ_SZ_EEEEENS4_13SM90_TMA_LOADENS4_14ComposedLayoutINS4_7SwizzleILi3ELi4ELi3EEENS4_18smem_ptr_flag_bitsILi32EEENST_INS5_IJSB_SI_EEENS5_IJSI_SC_EEEEEEEvNS4_8identityENS4_23SM90_TMA_LOAD_MULTICASTES1B_vS1C_EENS_8epilogue10collective6detail29Sm90TmaWarpSpecializedAdapterINS1G_15DefaultEpilogueIfSK_SK_NS1F_6thread17LinearCombinationIfLi1EffLNS1K_9ScaleType4KindE0ELNS_15FloatRoundStyleE2EfEENS1_15EpilogueDefaultEEEEEvvEEEEvNT_6ParamsE,@"STO_CUDA_ENTRY STV_DEFAULT"
_ZN7cutlass13device_kernelINS_4gemm6kernel13GemmUniversalIN4cute5tupleIJiiiiEEENS1_10collective13CollectiveMmaINS1_34MainloopSm90TmaGmmaWarpSpecializedILi4ENS5_IJNS4_1CILi8EEENSA_ILi1EEESC_EEENS1_35KernelTmaWarpSpecializedCooperativeEEENS5_IJNSA_ILi128EEENSA_ILi256EEENSA_ILi32EEEEEEfNS5_IJlSC_lEEEfSK_NS4_8TiledMMAINS4_8MMA_AtomIJNS4_4SM904GMMA30MMA_64x256x8_F32TF32TF32_SS_TNILNSO_7ScaleInE1ELSQ_1EEEEEENS4_6LayoutINS5_IJNSA_ILi2EEESC_SC_EEENS5_IJSC_NSA_ILi0EEESW_EEEEENS5_IJNS4_10UnderscoreESZ_SZ_EEEEENS4_13SM90_TMA_LOADENS4_14ComposedLayoutINS4_7SwizzleILi3ELi4ELi3EEENS4_18smem_ptr_flag_bitsILi32EEENST_INS5_IJSB_SI_EEENS5_IJSI_SC_EEEEEEEvNS4_8identityENS4_23SM90_TMA_LOAD_MULTICASTES1B_vS1C_EENS_8epilogue10collective6detail29Sm90TmaWarpSpecializedAdapterINS1G_15DefaultEpilogueIfSK_SK_NS1F_6thread17LinearCombinationIfLi1EffLNS1K_9ScaleType4KindE0ELNS_15FloatRoundStyleE2EfEENS1_15EpilogueDefaultEEEEEvvEEEEvNT_6ParamsE:
[----:B------:R-:W0:Y:S01]  /*0000*/  LDC R1, c[0x0][0x28] ;  /* 0x00000a00ff017b82 */ /* 0x000e220000000800 */
[----:B------:R-:W1:Y:S01]  /*0010*/  S2R R18, SR_TID.X ;  /* 0x0000000000127919 */ /* 0x000e620000002100 */
[----:B------:R-:W-:Y:S01]  /*0020*/  ELECT P0, URZ, PT ;  /* 0x00000000003f782f */ /* 0x000fe20003800000 */
[----:B------:R-:W-:Y:S01]  /*0030*/  BSSY B0, `(.L_x_0) ;  /* 0x000000f000007945 */ /* 0x000fe20003800000 */
[--C-:B-1----:R-:W-:Y:S02]  /*0040*/  SHF.R.U32.HI R0, RZ, 0x5, R18.reuse ;  /* 0x00000005ff007819 */ /* 0x102fe40000011612 */
[----:B------:R-:W-:-:S03]  /*0050*/  SHF.R.U32.HI R3, RZ, 0x7, R18 ;  /* 0x00000007ff037819 */ /* 0x000fc60000011612 */
[----:B------:R-:W1:Y:S04]  /*0060*/  SHFL.IDX PT, R2, R0, RZ, 0x1f ;  /* 0x00001fff00027589 */ /* 0x000e6800000e0000 */
[----:B------:R2:W3:Y:S01]  /*0070*/  SHFL.IDX PT, R5, R3, RZ, 0x1f ;  /* 0x00001fff03057589 */ /* 0x0004e200000e0000 */
[----:B-1----:R-:W-:-:S13]  /*0080*/  ISETP.NE.OR P0, PT, R2, RZ, !P0 ;  /* 0x000000ff0200720c */ /* 0x002fda0004705670 */
[----:B0-23--:R-:W-:Y:S05]  /*0090*/  @P0 BRA `(.L_x_1) ;  /* 0x0000000000200947 */ /* 0x00dfea0003800000 */
[----:B------:R-:W-:Y:S02]  /*00a0*/  ULDC.64 UR4, c[0x0][0x198] ;  /* 0x0000660000047ab9 */ /* 0x000fe40000000a00 */
[----:B------:R-:W-:Y:S02]  /*00b0*/  UIADD3 UR6, UP0, UR4, 0xf0, URZ ;  /* 0x000000f004067890 */ /* 0x000fe4000ff1e03f */
[----:B------:R-:W-:Y:S02]  /*00c0*/  UIADD3 UR4, UP1, UR4, 0x1f0, URZ ;  /* 0x000001f004047890 */ /* 0x000fe4000ff3e03f */
[----:B------:R-:W-:Y:S02]  /*00d0*/  UIADD3.X UR7, URZ, UR5, URZ, UP0, !UPT ;  /* 0x000000053f077290 */ /* 0x000fe400087fe43f */
[----:B------:R-:W-:-:S07]  /*00e0*/  UIADD3.X UR5, URZ, UR5, URZ, UP1, !UPT ;  /* 0x000000053f057290 */ /* 0x000fce0008ffe43f */
[----:B------:R0:W-:Y:S02]  /*00f0*/  UTMACCTL.PF [UR6] ;  /* 0x00000000060079b9 */ /* 0x0001e40008040000 */
[----:B------:R0:W-:Y:S02]  /*0100*/  UTMACCTL.PF [UR4] ;  /* 0x00000000040079b9 */ /* 0x0001e40008040000 */
[----:B0-----:R-:W-:Y:S01]  /*0110*/  NOP ;  /* 0x0000000000007918 */ /* 0x001fe20000000000 */
.L_x_1:
[----:B------:R-:W-:Y:S05]  /*0120*/  BSYNC B0 ;  /* 0x0000000000007941 */ /* 0x000fea0003800000 */
.L_x_0:
[----:B------:R-:W0:Y:S01]  /*0130*/  SHFL.IDX PT, R3, R0, RZ, 0x1f ;  /* 0x00001fff00037589 */ /* 0x000e2200000e0000 */
[----:B------:R-:W-:-:S04]  /*0140*/  SHF.R.S32.HI R7, RZ, 0x1f, R18 ;  /* 0x0000001fff077819 */ /* 0x000fc80000011412 */
[----:B------:R-:W-:-:S04]  /*0150*/  LEA.HI R7, R7, R18, RZ, 0x7 ;  /* 0x0000001207077211 */ /* 0x000fc800078f38ff */
[----:B------:R-:W-:Y:S02]  /*0160*/  LOP3.LUT R7, R7, 0xffffff80, RZ, 0xc0, !PT ;  /* 0xffffff8007077812 */ /* 0x000fe400078ec0ff */
[----:B0-----:R-:W-:-:S13]  /*0170*/  ISETP.NE.AND P0, PT, R3, RZ, PT ;  /* 0x000000ff0300720c */ /* 0x001fda0003f05270 */
[----:B------:R-:W-:Y:S05]  /*0180*/  @P0 BRA `(.L_x_2) ;  /* 0x0000000000580947 */ /* 0x000fea0003800000 */
[----:B------:R-:W0:Y:S01]  /*0190*/  S2UR UR8, SR_CgaCtaId ;  /* 0x00000000000879c3 */ /* 0x000e220000008800 */
[----:B------:R-:W-:Y:S01]  /*01a0*/  UMOV UR4, 0x400 ;  /* 0x0000040000047882 */ /* 0x000fe20000000000 */
[----:B------:R-:W-:Y:S01]  /*01b0*/  UMOV UR5, 0x1 ;  /* 0x0000000100057882 */ /* 0x000fe20000000000 */
[----:B------:R-:W-:Y:S01]  /*01c0*/  UMOV UR6, 0x10 ;  /* 0x0000001000067882 */ /* 0x000fe20000000000 */
[----:B------:R-:W-:Y:S01]  /*01d0*/  ELECT P0, URZ, PT ;  /* 0x00000000003f782f */ /* 0x000fe20003800000 */
[----:B------:R-:W-:-:S04]  /*01e0*/  UIADD3 UR6, -UR6, 0x100000, URZ ;  /* 0x0010000006067890 */ /* 0x000fc8000fffe13f */
[----:B------:R-:W-:Y:S02]  /*01f0*/  USHF.L.U32 UR7, UR6, 0xb, URZ ;  /* 0x0000000b06077899 */ /* 0x000fe4000800063f */
[----:B------:R-:W-:Y:S02]  /*0200*/  USHF.L.U32 UR6, UR6, 0x1, URZ ;  /* 0x0000000106067899 */ /* 0x000fe4000800063f */
[----:B0-----:R-:W-:Y:S02]  /*0210*/  ULEA UR8, UR8, UR4, 0x18 ;  /* 0x0000000408087291 */ /* 0x001fe4000f8ec03f */
[----:B------:R-:W-:-:S04]  /*0220*/  UIADD3 UR4, -UR5, 0x100000, URZ ;  /* 0x0010000005047890 */ /* 0x000fc8000fffe13f */
[----:B------:R-:W-:Y:S02]  /*0230*/  USHF.L.U32 UR5, UR4, 0xb, URZ ;  /* 0x0000000b04057899 */ /* 0x000fe4000800063f */
[----:B------:R-:W-:Y:S01]  /*0240*/  USHF.L.U32 UR4, UR4, 0x1, URZ ;  /* 0x0000000104047899 */ /* 0x000fe2000800063f */
[----:B------:R-:W0:Y:S11]  /*0250*/  FENCE.VIEW.ASYNC.S ;  /* 0x00000000000073c6 */ /* 0x000e360000000000 */
[----:B0-----:R0:W1:Y:S01]  /*0260*/  SYNCS.EXCH.64 URZ, [UR8], UR4 ;  /* 0x00000004083f75b2 */ /* 0x0010620008000100 */
[----:B------:R0:W2:Y:S01]  /*0270*/  SYNCS.EXCH.64 URZ, [UR8+0x20], UR6 ;  /* 0x00002006083f75b2 */ /* 0x0000a20008000100 */
[----:B------:R0:W3:Y:S01]  /*0280*/  SYNCS.EXCH.64 URZ, [UR8+0x8], UR4 ;  /* 0x00000804083f75b2 */ /* 0x0000e20008000100 */
[----:B------:R0:W4:Y:S01]  /*0290*/  SYNCS.EXCH.64 URZ, [UR8+0x28], UR6 ;  /* 0x00002806083f75b2 */ /* 0x0001220008000100 */
[----:B------:R0:W0:Y:S01]  /*02a0*/  SYNCS.EXCH.64 URZ, [UR8+0x10], UR4 ;  /* 0x00001004083f75b2 */ /* 0x0000220008000100 */
[----:B------:R0:W0:Y:S01]  /*02b0*/  SYNCS.EXCH.64 URZ, [UR8+0x30], UR6 ;  /* 0x00003006083f75b2 */ /* 0x0000220008000100 */
[----:B------:R0:W0:Y:S01]  /*02c0*/  SYNCS.EXCH.64 URZ, [UR8+0x18], UR4 ;  /* 0x00001804083f75b2 */ /* 0x0000220008000100 */
[----:B------:R0:W0:Y:S01]  /*02d0*/  SYNCS.EXCH.64 URZ, [UR8+0x38], UR6 ;  /* 0x00003806083f75b2 */ /* 0x0000220008000100 */
[----:B------:R-:W-:Y:S01]  /*02e0*/  NOP ;  /* 0x0000000000007918 */ /* 0x000fe20000000000 */
.L_x_2:
[----:B------:R-:W5:Y:S01]  /*02f0*/  SHFL.IDX PT, R0, R0, RZ, 0x1f ;  /* 0x00001fff00007589 */ /* 0x000f6200000e0000 */
[----:B0-----:R-:W0:Y:S01]  /*0300*/  S2UR UR8, SR_CTAID.X ;  /* 0x00000000000879c3 */ /* 0x001e220000002500 */
[----:B------:R-:W-:Y:S01]  /*0310*/  IMAD.IADD R6, R18, 0x1, -R7 ;  /* 0x0000000112067824 */ /* 0x000fe200078e0a07 */
[----:B------:R-:W-:Y:S01]  /*0320*/  SHF.R.S32.HI R10, RZ, 0x1f, R3 ;  /* 0x0000001fff0a7819 */ /* 0x000fe20000011403 */
[----:B------:R-:W1:Y:S01]  /*0330*/  S2R R4, SR_CTAID.Y ;  /* 0x0000000000047919 */ /* 0x000e620000002600 */
[----:B------:R-:W-:Y:S01]  /*0340*/  ELECT P0, URZ, PT ;  /* 0x00000000003f782f */ /* 0x000fe20003800000 */
[----:B------:R-:W-:Y:S01]  /*0350*/  NOP ;  /* 0x0000000000007918 */ /* 0x000fe20000000000 */
[----:B------:R-:W-:Y:S01]  /*0360*/  SHF.R.S32.HI R7, RZ, 0x1f, R6 ;  /* 0x0000001fff077819 */ /* 0x000fe20000011406 */
[----:B------:R-:W-:Y:S01]  /*0370*/  ULDC UR4, c[0x0][0x150] ;  /* 0x0000540000047ab9 */ /* 0x000fe20000000800 */
[----:B------:R-:W-:Y:S01]  /*0380*/  LEA.HI R10, R10, R3, RZ, 0x2 ;  /* 0x000000030a0a7211 */ /* 0x000fe200078f10ff */
[----:B------:R-:W2:Y:S01]  /*0390*/  LDC R9, c[0x0][0x144] ;  /* 0x00005100ff097b82 */ /* 0x000ea20000000800 */
[----:B------:R-:W-:Y:S01]  /*03a0*/  LEA.HI R7, R7, R6, RZ, 0x3 ;  /* 0x0000000607077211 */ /* 0x000fe200078f18ff */
[----:B------:R-:W-:Y:S01]  /*03b0*/  NOP ;  /* 0x0000000000007918 */ /* 0x000fe20000000000 */
[----:B------:R-:W-:Y:S01]  /*03c0*/  LOP3.LUT R10, R10, 0x3ffffffc, RZ, 0xc0, !PT ;  /* 0x3ffffffc0a0a7812 */ /* 0x000fe200078ec0ff */
[----:B------:R-:W-:Y:S01]  /*03d0*/  IMAD.MOV.U32 R22, RZ, RZ, 0x1 ;  /* 0x00000001ff167424 */ /* 0x000fe200078e00ff */
[----:B------:R-:W-:-:S02]  /*03e0*/  SHF.R.S32.HI R8, RZ, 0x3, R7 ;  /* 0x00000003ff087819 */ /* 0x000fc40000011407 */
[----:B------:R-:W-:Y:S01]  /*03f0*/  SHF.R.S32.HI R7, RZ, 0x1f, R7 ;  /* 0x0000001fff077819 */ /* 0x000fe20000011407 */
[----:B------:R-:W-:Y:S01]  /*0400*/  IMAD.IADD R10, R3, 0x1, -R10 ;  /* 0x00000001030a7824 */ /* 0x000fe200078e0a0a */
[----:B------:R-:W3:Y:S01]  /*0410*/  LDC R12, c[0x0][0x140] ;  /* 0x00005000ff0c7b82 */ /* 0x000ee20000000800 */
[----:B------:R-:W-:Y:S02]  /*0420*/  ISETP.NE.AND P3, PT, R5, RZ, PT ;  /* 0x000000ff0500720c */ /* 0x000fe40003f65270 */
[----:B------:R-:W-:Y:S02]  /*0430*/  LEA.HI R7, R7, R8, RZ, 0x2 ;  /* 0x0000000807077211 */ /* 0x000fe400078f10ff */
[----:B-----5:R-:W-:Y:S02]  /*0440*/  ISETP.NE.OR P0, PT, R0, RZ, !P0 ;  /* 0x000000ff0000720c */ /* 0x020fe40004705670 */
[----:B------:R-:W-:Y:S02]  /*0450*/  LOP3.LUT R7, R7, 0xfffffffc, RZ, 0xc0, !PT ;  /* 0xfffffffc07077812 */ /* 0x000fe400078ec0ff */
[----:B0-----:R-:W-:-:S03]  /*0460*/  I2FP.F32.U32 R0, UR8 ;  /* 0x0000000800007c45 */ /* 0x001fc60008201000 */
[----:B------:R-:W-:Y:S02]  /*0470*/  IMAD.IADD R7, R8, 0x1, -R7 ;  /* 0x0000000108077824 */ /* 0x000fe400078e0a07 */
[----:B------:R-:W-:Y:S01]  /*0480*/  FMUL R0, R0, UR4 ;  /* 0x0000000400007c20 */ /* 0x000fe20008400000 */
[----:B------:R-:W-:Y:S01]  /*0490*/  ULDC UR4, c[0x0][0x154] ;  /* 0x0000550000047ab9 */ /* 0x000fe20000000800 */
[----:B------:R-:W-:Y:S01]  /*04a0*/  IMAD R7, R10, 0x4, R7 ;  /* 0x000000040a077824 */ /* 0x000fe200078e0207 */
[----:B-1----:R-:W-:Y:S01]  /*04b0*/  I2FP.F32.U32 R8, R4 ;  /* 0x0000000400087245 */ /* 0x002fe20000201000 */
[----:B------:R-:W-:Y:S01]  /*04c0*/  VOTEU.ALL UP0, P0 ;  /* 0x00000000003f7886 */ /* 0x000fe20000000000 */
[----:B------:R-:W-:Y:S01]  /*04d0*/  VOTEU.ALL UP1, P0 ;  /* 0x00000000003f7886 */ /* 0x000fe20000020000 */
[----:B------:R-:W0:Y:S01]  /*04e0*/  F2I.U32.TRUNC.NTZ R0, R0 ;  /* 0x0000000000007305 */ /* 0x000e22000020f000 */
[C---:B------:R-:W-:Y:S02]  /*04f0*/  IMAD.SHL.U32 R152, R7.reuse, 0x4, RZ ;  /* 0x0000000407987824 */ /* 0x040fe400078e00ff */
[----:B------:R-:W-:Y:S01]  /*0500*/  FMUL R10, R8, UR4 ;  /* 0x00000004080a7c20 */ /* 0x000fe20008400000 */
[----:B------:R-:W1:Y:S01]  /*0510*/  @!UP0 S2UR UR7, SR_CgaCtaId ;  /* 0x00000000000789c3 */ /* 0x000e620000008800 */
[----:B------:R-:W-:Y:S01]  /*0520*/  UMOV UR4, 0x20 ;  /* 0x0000002000047882 */ /* 0x000fe20000000000 */
[----:B------:R-:W-:Y:S01]  /*0530*/  @!UP0 UMOV UR6, 0x400 ;  /* 0x0000040000068882 */ /* 0x000fe20000000000 */
[----:B------:R-:W-:Y:S01]  /*0540*/  LOP3.LUT R152, R7, 0xc, R152, 0x78, !PT ;  /* 0x0000000c07987812 */ /* 0x000fe200078e7898 */
[----:B------:R-:W-:-:S04]  /*0550*/  @!UP0 UIADD3 UR4, -UR4, 0x100000, URZ ;  /* 0x0010000004048890 */ /* 0x000fc8000fffe13f */
[----:B------:R-:W-:Y:S02]  /*0560*/  @!UP0 USHF.L.U32 UR5, UR4, 0xb, URZ ;  /* 0x0000000b04058899 */ /* 0x000fe4000800063f */
[----:B------:R-:W-:Y:S01]  /*0570*/  @!UP0 USHF.L.U32 UR4, UR4, 0x1, URZ ;  /* 0x0000000104048899 */ /* 0x000fe2000800063f */
[----:B------:R-:W5:Y:S01]  /*0580*/  F2I.U32.TRUNC.NTZ R10, R10 ;  /* 0x0000000a000a7305 */ /* 0x000f62000020f000 */
[----:B---3--:R-:W-:Y:S02]  /*0590*/  ISETP.EQ.U32.AND P2, PT, R12, 0x1, PT ;  /* 0x000000010c00780c */ /* 0x008fe40003f42070 */
[----:B------:R-:W-:Y:S01]  /*05a0*/  SHF.R.S32.HI R3, RZ, 0x1f, R152 ;  /* 0x0000001fff037819 */ /* 0x000fe20000011498 */
[----:B------:R-:W3:Y:S01]  /*05b0*/  LDC R7, c[0x0][0x148] ;  /* 0x00005200ff077b82 */ /* 0x000ee20000000800 */
[----:B0-----:R-:W-:Y:S02]  /*05c0*/  IMAD.MOV R14, RZ, RZ, -R0 ;  /* 0x000000ffff0e7224 */ /* 0x001fe400078e0a00 */
[----:B------:R-:W-:-:S02]  /*05d0*/  LEA.HI R8, R3, R152, RZ, 0x3 ;  /* 0x0000009803087211 */ /* 0x000fc400078f18ff */
[----:B--2---:R-:W-:Y:S02]  /*05e0*/  IMAD R3, R9, R14, UR8 ;  /* 0x0000000809037e24 */ /* 0x004fe4000f8e020e */
[----:B------:R-:W-:Y:S02]  /*05f0*/  LOP3.LUT R11, R8, 0xfffffff8, RZ, 0xc0, !PT ;  /* 0xfffffff8080b7812 */ /* 0x000fe400078ec0ff */
[----:B------:R-:W-:Y:S01]  /*0600*/  SHF.R.S32.HI R9, RZ, 0x1f, R2 ;  /* 0x0000001fff097819 */ /* 0x000fe20000011402 */
[----:B-----5:R-:W-:Y:S02]  /*0610*/  IMAD.MOV R24, RZ, RZ, -R10 ;  /* 0x000000ffff187224 */ /* 0x020fe400078e0a0a */
[----:B------:R-:W-:Y:S01]  /*0620*/  IMAD.IADD R0, R152, 0x1, -R11 ;  /* 0x0000000198007824 */ /* 0x000fe200078e0a0b */
[----:B------:R-:W-:Y:S01]  /*0630*/  LEA.HI R9, R9, R2, RZ, 0x2 ;  /* 0x0000000209097211 */ /* 0x000fe200078f10ff */
[----:B-1----:R-:W-:Y:S01]  /*0640*/  @!UP0 ULEA UR6, UR7, UR6, 0x18 ;  /* 0x0000000607068291 */ /* 0x002fe2000f8ec03f */
[----:B------:R-:W-:-:S02]  /*0650*/  VOTEU.ALL UP0, P0 ;  /* 0x00000000003f7886 */ /* 0x000fc40000000000 */
[----:B------:R-:W-:Y:S02]  /*0660*/  LOP3.LUT R9, R9, 0xfffffffc, RZ, 0xc0, !PT ;  /* 0xfffffffc09097812 */ /* 0x000fe400078ec0ff */
[----:B------:R-:W-:Y:S02]  /*0670*/  ISETP.NE.AND P4, PT, R0, R3, PT ;  /* 0x000000030000720c */ /* 0x000fe40003f85270 */
[----:B------:R-:W-:Y:S01]  /*0680*/  LOP3.LUT P0, RZ, R6, 0x7, RZ, 0xc0, !PT ;  /* 0x0000000706ff7812 */ /* 0x000fe2000780c0ff */
[----:B------:R-:W-:Y:S02]  /*0690*/  IMAD.IADD R0, R2, 0x1, -R9 ;  /* 0x0000000102007824 */ /* 0x000fe400078e0a09 */
[----:B---3--:R-:W-:Y:S01]  /*06a0*/  IMAD R9, R7, R24, R4 ;  /* 0x0000001807097224 */ /* 0x008fe200078e0204 */
[----:B------:R-:W-:Y:S01]  /*06b0*/  ISETP.LT.U32.AND P0, PT, R152, 0x8, !P0 ;  /* 0x000000089800780c */ /* 0x000fe20004701070 */
[----:B------:R-:W-:Y:S01]  /*06c0*/  VIADD R6, R5, 0xffffffff ;  /* 0xffffffff05067836 */ /* 0x000fe20000000000 */
[C---:B------:R-:W-:Y:S01]  /*06d0*/  ISETP.NE.AND P1, PT, R0.reuse, 0x3, PT ;  /* 0x000000030000780c */ /* 0x040fe20003f25270 */
[----:B------:R-:W0:Y:S02]  /*06e0*/  FENCE.VIEW.ASYNC.S ;  /* 0x00000000000073c6 */ /* 0x000e240000000000 */
[----:B0-----:R0:W1:Y:S01]  /*06f0*/  @!UP0 SYNCS.EXCH.64 URZ, [UR6+0x50], UR4 ;  /* 0x00005004063f85b2 */ /* 0x0010620008000100 */
[----:B------:R-:W-:-:S02]  /*0700*/  ISETP.EQ.OR P1, PT, R0, RZ, !P1 ;  /* 0x000000ff0000720c */ /* 0x000fc40004f22670 */
[----:B------:R-:W-:Y:S02]  /*0710*/  @P4 SHF.R.S32.HI R8, RZ, 0x3, R8 ;  /* 0x00000003ff084819 */ /* 0x000fe40000011408 */
[----:B------:R-:W-:Y:S02]  /*0720*/  ISETP.EQ.AND P1, PT, R5, RZ, P1 ;  /* 0x000000ff0500720c */ /* 0x000fe40000f22270 */
[----:B------:R-:W-:Y:S02]  /*0730*/  @P4 ISETP.NE.AND P5, PT, R8, R9, PT ;  /* 0x000000090800420c */ /* 0x000fe40003fa5270 */
[----:B------:R-:W-:Y:S02]  /*0740*/  ISETP.GE.U32.AND P6, PT, R6, 0x2, PT ;  /* 0x000000020600780c */ /* 0x000fe40003fc6070 */
[----:B------:R-:W-:Y:S02]  /*0750*/  SEL R9, RZ, 0x1, !P0 ;  /* 0x00000001ff097807 */ /* 0x000fe40004000000 */
[----:B------:R-:W-:Y:S01]  /*0760*/  @P4 SEL R22, RZ, 0x1, P5 ;  /* 0x00000001ff164807 */ /* 0x000fe20002800000 */
[----:B------:R0:W2:Y:S01]  /*0770*/  @!UP1 SYNCS.EXCH.64 URZ, [UR6+0x58], UR4 ;  /* 0x00005804063f95b2 */ /* 0x0000a20008000100 */
[----:B------:R-:W-:Y:S01]  /*0780*/  SEL R19, RZ, 0x1, !P1 ;  /* 0x00000001ff137807 */ /* 0x000fe20004800000 */
[----:B------:R-:W-:Y:S01]  /*0790*/  NOP ;  /* 0x0000000000007918 */ /* 0x000fe20000000000 */
[----:B------:R-:W-:-:S02]  /*07a0*/  LOP3.LUT R22, R22, R9, RZ, 0xc0, !PT ;  /* 0x0000000916167212 */ /* 0x000fc400078ec0ff */
[----:B------:R-:W-:Y:S01]  /*07b0*/  SEL R19, R19, 0x2, P6 ;  /* 0x0000000213137807 */ /* 0x000fe20003000000 */
[----:B------:R-:W-:Y:S06]  /*07c0*/  @!P2 BRA `(.L_x_3) ;  /* 0x000000000008a947 */ /* 0x000fec0003800000 */
[----:B-12-4-:R-:W-:Y:S01]  /*07d0*/  UCGABAR_ARV ;  /* 0x00000000000079c7 */ /* 0x016fe20008000000 */
[----:B------:R-:W-:Y:S05]  /*07e0*/  BRA `(.L_x_4) ;  /* 0x0000000000047947 */ /* 0x000fea0003800000 */
.L_x_3:
[----:B-12-4-:R-:W-:Y:S01]  /*07f0*/  NOP ;  /* 0x0000000000007918 */ /* 0x016fe20000000000 */
.L_x_4:
[----:B------:R-:W1:Y:S01]  /*0800*/  LDC R2, c[0x0][0x65c] ;  /* 0x00019700ff027b82 */ /* 0x000e620000000800 */
[----:B------:R-:W-:Y:S02]  /*0810*/  IMAD.U32 R8, RZ, RZ, UR8 ;  /* 0x00000008ff087e24 */ /* 0x000fe4000f8e00ff */
[----:B------:R-:W-:Y:S01]  /*0820*/  IMAD.MOV.U32 R9, RZ, RZ, RZ ;  /* 0x000000ffff097224 */ /* 0x000fe200078e00ff */
[----:B-1----:R-:W-:-:S04]  /*0830*/  ISETP.NE.AND P1, PT, R2, 0x1, PT ;  /* 0x000000010200780c */ /* 0x002fc80003f25270 */
[----:B------:R-:W-:-:S09]  /*0840*/  P2R R5, PR, RZ, 0x2 ;  /* 0x00000002ff057803 */ /* 0x000fd20000000000 */
[----:B------:R-:W1:Y:S01]  /*0850*/  @P1 LDC R17, c[0x0][0x10] ;  /* 0x00000400ff111b82 */ /* 0x000e620000000800 */
[----:B------:R-:W-:Y:S02]  /*0860*/  @P1 IMAD.MOV.U32 R5, RZ, RZ, RZ ;  /* 0x000000ffff051224 */ /* 0x000fe400078e00ff */
[----:B------:R-:W-:-:S05]  /*0870*/  @P1 IMAD.MOV.U32 R13, RZ, RZ, RZ ;  /* 0x000000ffff0d1224 */ /* 0x000fca00078e00ff */
[----:B------:R-:W2:Y:S01]  /*0880*/  @!P1 LDC R11, c[0x0][0xc] ;  /* 0x00000300ff0b9b82 */ /* 0x000ea20000000800 */
[----:B-1----:R-:W-:-:S04]  /*0890*/  @P1 IMAD.WIDE.U32 R16, R17, UR8, R4 ;  /* 0x0000000811101c25 */ /* 0x002fc8000f8e0004 */
[----:B------:R-:W-:Y:S02]  /*08a0*/  @P1 IMAD.IADD R17, R17, 0x1, R13 ;  /* 0x0000000111111824 */ /* 0x000fe400078e020d */
[----:B--2---:R-:W-:-:S04]  /*08b0*/  @!P1 IMAD.WIDE.U32 R8, R4, R11, R8 ;  /* 0x0000000b04089225 */ /* 0x004fc800078e0008 */
[----:B------:R-:W-:Y:S02]  /*08c0*/  @!P1 IMAD.MOV.U32 R16, RZ, RZ, R8 ;  /* 0x000000ffff109224 */ /* 0x000fe400078e0008 */
[----:B------:R-:W-:Y:S01]  /*08d0*/  @!P1 IMAD.MOV.U32 R17, RZ, RZ, R9 ;  /* 0x000000ffff119224 */ /* 0x000fe200078e0009 */
[----:B------:R-:W-:Y:S06]  /*08e0*/  @!P2 BRA `(.L_x_5) ;  /* 0x00000000000ca947 */ /* 0x000fec0003800000 */
[----:B------:R-:W-:Y:S01]  /*08f0*/  UCGABAR_WAIT ;  /* 0x0000000000007dc7 */ /* 0x000fe20008000000 */
[----:B------:R-:W-:Y:S01]  /*0900*/  CCTL.IVALL ;  /* 0x00000000ff00798f */ /* 0x000fe20002000000 */
[----:B------:R-:W-:Y:S05]  /*0910*/  BRA `(.L_x_6) ;  /* 0x0000000000047947 */ /* 0x000fea0003800000 */
.L_x_5:
[----:B------:R-:W-:Y:S06]  /*0920*/  BAR.SYNC.DEFER_BLOCKING 0x0 ;  /* 0x0000000000007b1d */ /* 0x000fec0000010000 */
.L_x_6:
[----:B------:R-:W-:Y:S05]  /*0930*/  @!P3 BRA `(.L_x_7) ;  /* 0x00000080005cb947 */ /* 0x000fea0003800000 */
[----:B------:R-:W-:-:S13]  /*0940*/  ISETP.GT.U32.AND P0, PT, R6, 0x1, PT ;  /* 0x000000010600780c */ /* 0x000fda0003f04070 */
[----:B0-----:R-:W-:Y:S05]  /*0950*/  @P0 EXIT ;  /* 0x000000000000094d */ /* 0x001fea0003800000 */
[----:B------:R-:W-:Y:S01]  /*0960*/  ULDC.64 UR4, c[0x0][0x650] ;  /* 0x0001940000047ab9 */ /* 0x000fe20000000a00 */
[----:B------:R-:W-:Y:S01]  /*0970*/  PRMT R0, RZ, 0x7610, R0 ;  /* 0x00007610ff007816 */ /* 0x000fe20000000000 */
[----:B------:R-:W-:Y:S01]  /*0980*/  IMAD.MOV.U32 R154, RZ, RZ, -0x1 ;  /* 0xffffffffff9a7424 */ /* 0x000fe200078e00ff */
[----:B------:R-:W-:Y:S01]  /*0990*/  ISETP.GE.U32.AND P0, PT, R16, UR4, PT ;  /* 0x0000000410007c0c */ /* 0x000fe2000bf06070 */
[----:B------:R-:W-:Y:S02]  /*09a0*/  IMAD.MOV.U32 R153, RZ, RZ, -0x1 ;  /* 0xffffffffff997424 */ /* 0x000fe400078e00ff */
[----:B------:R-:W-:Y:S01]  /*09b0*/  IMAD.MOV.U32 R23, RZ, RZ, -0x1 ;  /* 0xffffffffff177424 */ /* 0x000fe200078e00ff */
[----:B------:R-:W-:-:S13]  /*09c0*/  ISETP.GE.U32.AND.EX P0, PT, R17, UR5, PT, P0 ;  /* 0x0000000511007c0c */ /* 0x000fda000bf06100 */
[----:B------:R-:W-:Y:S05]  /*09d0*/  @P0 BRA `(.L_x_8) ;  /* 0x00000004002c0947 */ /* 0x000fea0003800000 */
[----:B------:R-:W0:Y:S01]  /*09e0*/  LDC.64 R20, c[0x0][0x628] ;  /* 0x00018a00ff147b82 */ /* 0x000e220000000a00 */
[----:B------:R-:W-:Y:S02]  /*09f0*/  IMAD.MOV.U32 R8, RZ, RZ, R16 ;  /* 0x000000ffff087224 */ /* 0x000fe400078e0010 */
[----:B------:R-:W-:-:S05]  /*0a00*/  IMAD.MOV.U32 R9, RZ, RZ, R17 ;  /* 0x000000ffff097224 */ /* 0x000fca00078e0011 */
[----:B------:R-:W1:Y:S08]  /*0a10*/  LDC R0, c[0x0][0x630] ;  /* 0x00018c00ff007b82 */ /* 0x000e700000000800 */
[----:B------:R-:W2:Y:S01]  /*0a20*/  LDC.64 R26, c[0x0][0x620] ;  /* 0x00018800ff1a7b82 */ /* 0x000ea20000000a00 */
[----:B0-----:R-:W-:-:S04]  /*0a30*/  ISETP.NE.U32.AND P0, PT, R20, RZ, PT ;  /* 0x000000ff1400720c */ /* 0x001fc80003f05070 */
[----:B------:R-:W-:-:S13]  /*0a40*/  ISETP.NE.AND.EX P0, PT, R21, RZ, PT, P0 ;  /* 0x000000ff1500720c */ /* 0x000fda0003f05300 */
[----:B-12---:R-:W-:Y:S05]  /*0a50*/  @!P0 BRA `(.L_x_9) ;  /* 0x0000000000288947 */ /* 0x006fea0003800000 */
[----:B------:R-:W0:Y:S02]  /*0a60*/  LDC R13, c[0x0][0x634] ;  /* 0x00018d00ff0d7b82 */ /* 0x000e240000000800 */
[----:B0-----:R-:W-:-:S05]  /*0a70*/  IADD3 R13, P0, R16, R13, RZ ;  /* 0x0000000d100d7210 */ /* 0x001fca0007f1e0ff */
[----:B------:R-:W-:-:S04]  /*0a80*/  IMAD.X R15, RZ, RZ, R17, P0 ;  /* 0x000000ffff0f7224 */ /* 0x000fc800000e0611 */
[----:B------:R-:W-:-:S04]  /*0a90*/  IMAD.WIDE.U32 R8, R15, R20, RZ ;  /* 0x000000140f087225 */ /* 0x000fc800078e00ff */
[----:B------:R-:W-:-:S04]  /*0aa0*/  IMAD.WIDE.U32 R10, P0, R13, R21, R8 ;  /* 0x000000150d0a7225 */ /* 0x000fc80007800008 */
[----:B------:R-:W-:-:S04]  /*0ab0*/  IMAD.WIDE.U32 R8, R13, R20, RZ ;  /* 0x000000140d087225 */ /* 0x000fc800078e00ff */
[----:B------:R-:W-:Y:S01]  /*0ac0*/  IMAD.X R13, RZ, RZ, RZ, P0 ;  /* 0x000000ffff0d7224 */ /* 0x000fe200000e06ff */
[----:B------:R-:W-:Y:S01]  /*0ad0*/  IADD3 RZ, P0, R9, R10, RZ ;  /* 0x0000000a09ff7210 */ /* 0x000fe20007f1e0ff */
[----:B------:R-:W-:-:S04]  /*0ae0*/  IMAD.MOV.U32 R12, RZ, RZ, R11 ;  /* 0x000000ffff0c7224 */ /* 0x000fc800078e000b */
[----:B------:R-:W-:-:S08]  /*0af0*/  IMAD.WIDE.U32.X R8, R15, R21, R12, P0 ;  /* 0x000000150f087225 */ /* 0x000fd000000e040c */
.L_x_9:
[----:B------:R-:W0:Y:S01]  /*0b00*/  LDC.64 R20, c[0x0][0x640] ;  /* 0x00019000ff147b82 */ /* 0x000e220000000a00 */
[--C-:B------:R-:W-:Y:S01]  /*0b10*/  SHF.R.U64 R28, R8, R0, R9.reuse ;  /* 0x00000000081c7219 */ /* 0x100fe20000001209 */
[----:B------:R-:W-:Y:S01]  /*0b20*/  IMAD R30, R7, R24, R4 ;  /* 0x00000018071e7224 */ /* 0x000fe200078e0204 */
[----:B------:R-:W-:Y:S01]  /*0b30*/  SHF.R.U32.HI R0, RZ, R0, R9 ;  /* 0x00000000ff007219 */ /* 0x000fe20000011609 */
[----:B------:R-:W-:Y:S01]  /*0b40*/  IMAD.MOV.U32 R23, RZ, RZ, 0x1 ;  /* 0x00000001ff177424 */ /* 0x000fe200078e00ff */
[----:B------:R-:W-:-:S03]  /*0b50*/  IADD3 R5, P0, RZ, -R28, RZ ;  /* 0x8000001cff057210 */ /* 0x000fc60007f1e0ff */
[----:B------:R-:W1:Y:S02]  /*0b60*/  LDC R6, c[0x0][0x618] ;  /* 0x00018600ff067b82 */ /* 0x000e640000000800 */
[----:B------:R-:W-:-:S04]  /*0b70*/  IMAD.X R9, RZ, RZ, ~R0, P0 ;  /* 0x000000ffff097224 */ /* 0x000fc800000e0e00 */
[-C--:B------:R-:W-:Y:S02]  /*0b80*/  IMAD R0, R9, R26.reuse, RZ ;  /* 0x0000001a09007224 */ /* 0x080fe400078e02ff */
[----:B------:R-:W2:Y:S01]  /*0b90*/  LDC R11, c[0x0][0x608] ;  /* 0x00018200ff0b7b82 */ /* 0x000ea20000000800 */
[----:B------:R-:W-:-:S04]  /*0ba0*/  IMAD.WIDE.U32 R8, R5, R26, R16 ;  /* 0x0000001a05087225 */ /* 0x000fc800078e0010 */
[----:B------:R-:W-:-:S03]  /*0bb0*/  IMAD R5, R5, R27, R0 ;  /* 0x0000001b05057224 */ /* 0x000fc600078e0200 */
[----:B------:R-:W3:Y:S01]  /*0bc0*/  LDC R12, c[0x0][0x658] ;  /* 0x00019600ff0c7b82 */ /* 0x000ee20000000800 */
[----:B0-----:R-:W-:Y:S01]  /*0bd0*/  ISETP.NE.U32.AND P0, PT, R20, RZ, PT ;  /* 0x000000ff1400720c */ /* 0x001fe20003f05070 */
[----:B------:R-:W-:Y:S02]  /*0be0*/  IMAD.IADD R5, R9, 0x1, R5 ;  /* 0x0000000109057824 */ /* 0x000fe400078e0205 */
[----:B------:R-:W-:Y:S01]  /*0bf0*/  IMAD.MOV.U32 R9, RZ, RZ, -0x1 ;  /* 0xffffffffff097424 */ /* 0x000fe200078e00ff */
[----:B------:R-:W-:-:S03]  /*0c00*/  ISETP.NE.AND.EX P0, PT, R21, RZ, PT, P0 ;  /* 0x000000ff1500720c */ /* 0x000fc60003f05300 */
[----:B------:R-:W0:Y:S01]  /*0c10*/  LDC R15, c[0x0][0x600] ;  /* 0x00018000ff0f7b82 */ /* 0x000e220000000800 */
[-CC-:B-1----:R-:W-:Y:S02]  /*0c20*/  SHF.R.U64 R13, R8, R6.reuse, R5.reuse ;  /* 0x00000006080d7219 */ /* 0x182fe40000001205 */
[----:B------:R-:W-:-:S05]  /*0c30*/  SHF.R.U32.HI R0, RZ, R6, R5 ;  /* 0x00000006ff007219 */ /* 0x000fca0000011605 */
[----:B------:R-:W1:Y:S01]  /*0c40*/  LDC R14, c[0x0][0x648] ;  /* 0x00019200ff0e7b82 */ /* 0x000e620000000800 */
[-CC-:B--2---:R-:W-:Y:S02]  /*0c50*/  SHF.R.U64 R27, R13, R11.reuse, R0.reuse ;  /* 0x0000000b0d1b7219 */ /* 0x184fe40000001200 */
[----:B------:R-:W-:-:S05]  /*0c60*/  SHF.R.U32.HI R5, RZ, R11, R0 ;  /* 0x0000000bff057219 */ /* 0x000fca0000011600 */
[----:B------:R-:W2:Y:S01]  /*0c70*/  LDC R26, c[0x0][0x638] ;  /* 0x00018e00ff1a7b82 */ /* 0x000ea20000000800 */
[-CC-:B---3--:R-:W-:Y:S02]  /*0c80*/  SHF.R.U64 R24, R27, R12.reuse, R5.reuse ;  /* 0x0000000c1b187219 */ /* 0x188fe40000001205 */
[-C--:B------:R-:W-:Y:S02]  /*0c90*/  SHF.L.U32 R0, R9, R12.reuse, RZ ;  /* 0x0000000c09007219 */ /* 0x080fe400000006ff */
[----:B------:R-:W-:Y:S01]  /*0ca0*/  SHF.R.U32.HI R5, RZ, R12, R5 ;  /* 0x0000000cff057219 */ /* 0x000fe20000011605 */
[----:B------:R-:W-:Y:S01]  /*0cb0*/  IMAD.MOV.U32 R4, RZ, RZ, R24 ;  /* 0x000000ffff047224 */ /* 0x000fe200078e0018 */
[----:B------:R-:W-:Y:S01]  /*0cc0*/  LOP3.LUT R10, RZ, R0, RZ, 0x33, !PT ;  /* 0x00000000ff0a7212 */ /* 0x000fe200078e33ff */
[----:B------:R-:W3:Y:S01]  /*0cd0*/  LDC R25, c[0x0][0x610] ;  /* 0x00018400ff197b82 */ /* 0x000ee20000000800 */
[----:B------:R-:W-:Y:S05]  /*0ce0*/  @!P0 BRA `(.L_x_10) ;  /* 0x0000000000288947 */ /* 0x000fea0003800000 */
[----:B------:R-:W4:Y:S02]  /*0cf0*/  LDC R9, c[0x0][0x64c] ;  /* 0x00019300ff097b82 */ /* 0x000f240000000800 */
[----:B----4-:R-:W-:-:S05]  /*0d00*/  IADD3 R9, P0, R24, R9, RZ ;  /* 0x0000000918097210 */ /* 0x010fca0007f1e0ff */
        /* <DEDUP_REMOVED lines=8> */
.L_x_10:
[----:B-1----:R-:W-:Y:S01]  /*0d90*/  SHF.R.U64 R4, R4, R14, R5 ;  /* 0x0000000e04047219 */ /* 0x002fe20000001205 */
[----:B0-----:R-:W-:Y:S01]  /*0da0*/  VIADD R6, R15, 0xffffffff ;  /* 0xffffffff0f067836 */ /* 0x001fe20000000000 */
[----:B------:R-:W-:Y:S01]  /*0db0*/  SHF.L.U32 R0, R23, R12, RZ ;  /* 0x0000000c17007219 */ /* 0x000fe200000006ff */
[----:B------:R-:W-:Y:S01]  /*0dc0*/  IMAD.MOV.U32 R23, RZ, RZ, R28 ;  /* 0x000000ffff177224 */ /* 0x000fe200078e001c */
[----:B------:R-:W-:Y:S01]  /*0dd0*/  LOP3.LUT R5, R27, R10, RZ, 0xc0, !PT ;  /* 0x0000000a1b057212 */ /* 0x000fe200078ec0ff */
[----:B------:R-:W-:Y:S01]  /*0de0*/  IMAD.MOV R7, RZ, RZ, -R4 ;  /* 0x000000ffff077224 */ /* 0x000fe200078e0a04 */
[----:B------:R-:W-:Y:S02]  /*0df0*/  SEL R3, R3, R30, !P1 ;  /* 0x0000001e03037207 */ /* 0x000fe40004800000 */
[----:B------:R-:W-:Y:S01]  /*0e00*/  LOP3.LUT R6, R13, R6, RZ, 0xc0, !PT ;  /* 0x000000060d067212 */ /* 0x000fe200078ec0ff */
[----:B------:R-:W-:Y:S02]  /*0e10*/  IMAD R4, R0, R4, R5 ;  /* 0x0000000400047224 */ /* 0x000fe400078e0205 */
[----:B--2---:R-:W-:-:S02]  /*0e20*/  IMAD R0, R7, R26, R24 ;  /* 0x0000001a07007224 */ /* 0x004fc400078e0218 */
[----:B---3--:R-:W-:Y:S02]  /*0e30*/  IMAD R3, R4, R25, R3 ;  /* 0x0000001904037224 */ /* 0x008fe400078e0203 */
[----:B------:R-:W-:Y:S02]  /*0e40*/  IMAD R154, R0, R15, R6 ;  /* 0x0000000f009a7224 */ /* 0x000fe400078e0206 */
[----:B------:R-:W-:-:S03]  /*0e50*/  IMAD.MOV.U32 R4, RZ, RZ, 0x1 ;  /* 0x00000001ff047424 */ /* 0x000fc600078e00ff */
[----:B------:R-:W-:Y:S02]  /*0e60*/  SEL R153, R154, R3, !P1 ;  /* 0x000000039a997207 */ /* 0x000fe40004800000 */
[----:B------:R-:W-:Y:S02]  /*0e70*/  PRMT R0, R4, 0x7610, R0 ;  /* 0x0000761004007816 */ /* 0x000fe40000000000 */
[----:B------:R-:W-:-:S07]  /*0e80*/  SEL R154, R3, R154, !P1 ;  /* 0x0000009a039a7207 */ /* 0x000fce0004800000 */
.L_x_8:
[----:B------:R-:W-:-:S08]  /*0e90*/  NOP ;  /* 0x0000000000007918 */ /* 0x000fd00000000000 */
[----:B------:R-:W0:Y:S02]  /*0ea0*/  USETMAXREG.TRY_ALLOC.CTAPOOL UP0, 0xe8 ;  /* 0x000000e8000079c8 */ /* 0x000e240008000600 */
[----:B0-----:R-:W-:-:S13]  /*0eb0*/  PLOP3.LUT P0, PT, PT, PT, UP0, 0x80, 0x0 ;  /* 0x000000000000781c */ /* 0x001fda0003f0f008 */
[----:B------:R-:W-:Y:S05]  /*0ec0*/  @!P0 BRA `(.L_x_8) ;  /* 0xfffffffc00f08947 */ /* 0x000fea000383ffff */
[----:B------:R-:W-:Y:S01]  /*0ed0*/  ULDC.64 UR4, c[0x0][0x598] ;  /* 0x0001660000047ab9 */ /* 0x000fe20000000a00 */
[----:B------:R-:W-:Y:S01]  /*0ee0*/  ULDC.64 UR36, c[0x0][0x208] ;  /* 0x0000820000247ab9 */ /* 0x000fe20000000a00 */
[----:B------:R-:W-:-:S04]  /*0ef0*/  ISETP.NE.U32.AND P0, PT, RZ, UR4, PT ;  /* 0x00000004ff007c0c */ /* 0x000fc8000bf05070 */
[----:B------:R-:W-:-:S13]  /*0f00*/  ISETP.NE.AND.EX P0, PT, RZ, UR5, PT, P0 ;  /* 0x00000005ff007c0c */ /* 0x000fda000bf05300 */
[----:B------:R-:W-:Y:S05]  /*0f10*/  @!P0 BRA `(.L_x_11) ;  /* 0x00000000001c8947 */ /* 0x000fea0003800000 */
[----:B------:R-:W0:Y:S02]  /*0f20*/  LDC.64 R4, c[0x0][0x598] ;  /* 0x00016600ff047b82 */ /* 0x000e240000000a00 */
[----:B0-----:R-:W2:Y:S02]  /*0f30*/  LDG.E.64 R4, desc[UR36][R4.64] ;  /* 0x0000002404047981 */ /* 0x001ea4000c1e1b00 */
[----:B--2---:R-:W-:-:S04]  /*0f40*/  ISETP.NE.U32.AND P0, PT, R4, RZ, PT ;  /* 0x000000ff0400720c */ /* 0x004fc80003f05070 */
[----:B------:R-:W-:-:S13]  /*0f50*/  ISETP.NE.AND.EX P0, PT, R5, RZ, PT, P0 ;  /* 0x000000ff0500720c */ /* 0x000fda0003f05300 */
[----:B------:R-:W-:Y:S05]  /*0f60*/  @!P0 BRA `(.L_x_11) ;  /* 0x0000000000088947 */ /* 0x000fea0003800000 */
[----:B------:R0:W5:Y:S01]  /*0f70*/  LD.E R155, desc[UR36][R4.64] ;  /* 0x00000024049b7980 */ /* 0x000162000c101900 */
[----:B------:R-:W-:Y:S05]  /*0f80*/  BRA `(.L_x_12) ;  /* 0x0000000000247947 */ /* 0x000fea0003800000 */
.L_x_11:
[----:B------:R-:W-:Y:S02]  /*0f90*/  ULDC.64 UR4, c[0x0][0x588] ;  /* 0x0001620000047ab9 */ /* 0x000fe40000000a00 */
[----:B------:R-:W-:-:S04]  /*0fa0*/  ISETP.NE.U32.AND P0, PT, RZ, UR4, PT ;  /* 0x00000004ff007c0c */ /* 0x000fc8000bf05070 */
[----:B------:R-:W-:-:S13]  /*0fb0*/  ISETP.NE.AND.EX P0, PT, RZ, UR5, PT, P0 ;  /* 0x00000005ff007c0c */ /* 0x000fda000bf05300 */
[----:B------:R-:W-:Y:S05]  /*0fc0*/  @!P0 BRA `(.L_x_13) ;  /* 0x00000000000c8947 */ /* 0x000fea0003800000 */
[----:B------:R-:W0:Y:S02]  /*0fd0*/  LDC.64 R4, c[0x0][0x588] ;  /* 0x00016200ff047b82 */ /* 0x000e240000000a00 */
[----:B0-----:R1:W5:Y:S01]  /*0fe0*/  LDG.E R155, desc[UR36][R4.64] ;  /* 0x00000024049b7981 */ /* 0x001362000c1e1900 */
[----:B------:R-:W-:Y:S05]  /*0ff0*/  BRA `(.L_x_12) ;  /* 0x0000000000087947 */ /* 0x000fea0003800000 */
.L_x_13:
[----:B------:R-:W-:Y:S02]  /*1000*/  ULDC UR4, c[0x0][0x580] ;  /* 0x0001600000047ab9 */ /* 0x000fe40000000800 */
[----:B------:R-:W-:-:S07]  /*1010*/  IMAD.U32 R155, RZ, RZ, UR4 ;  /* 0x00000004ff9b7e24 */ /* 0x000fce000f8e00ff */
.L_x_12:
[----:B------:R-:W-:Y:S02]  /*1020*/  ULDC.64 UR4, c[0x0][0x5a0] ;  /* 0x0001680000047ab9 */ /* 0x000fe40000000a00 */
[----:B------:R-:W-:-:S04]  /*1030*/  ISETP.NE.U32.AND P0, PT, RZ, UR4, PT ;  /* 0x00000004ff007c0c */ /* 0x000fc8000bf05070 */
[----:B------:R-:W-:-:S13]  /*1040*/  ISETP.NE.AND.EX P0, PT, RZ, UR5, PT, P0 ;  /* 0x00000005ff007c0c */ /* 0x000fda000bf05300 */
[----:B------:R-:W-:Y:S05]  /*1050*/  @!P0 BRA `(.L_x_14) ;  /* 0x00000000001c8947 */ /* 0x000fea0003800000 */
[----:B01----:R-:W0:Y:S02]  /*1060*/  LDC.64 R4, c[0x0][0x5a0] ;  /* 0x00016800ff047b82 */ /* 0x003e240000000a00 */
[----:B0-----:R-:W2:Y:S02]  /*1070*/  LDG.E.64 R4, desc[UR36][R4.64] ;  /* 0x0000002404047981 */ /* 0x001ea4000c1e1b00 */
[----:B--2---:R-:W-:-:S04]  /*1080*/  ISETP.NE.U32.AND P0, PT, R4, RZ, PT ;  /* 0x000000ff0400720c */ /* 0x004fc80003f05070 */
[----:B------:R-:W-:-:S13]  /*1090*/  ISETP.NE.AND.EX P0, PT, R5, RZ, PT, P0 ;  /* 0x000000ff0500720c */ /* 0x000fda0003f05300 */
[----:B------:R-:W-:Y:S05]  /*10a0*/  @!P0 BRA `(.L_x_14) ;  /* 0x0000000000088947 */ /* 0x000fea0003800000 */
[----:B------:R0:W5:Y:S01]  /*10b0*/  LD.E R156, desc[UR36][R4.64] ;  /* 0x00000024049c7980 */ /* 0x000162000c101900 */
[----:B------:R-:W-:Y:S05]  /*10c0*/  BRA `(.L_x_15) ;  /* 0x0000000000247947 */ /* 0x000fea0003800000 */
.L_x_14:
[----:B------:R-:W-:Y:S02]  /*10d0*/  ULDC.64 UR4, c[0x0][0x590] ;  /* 0x0001640000047ab9 */ /* 0x000fe40000000a00 */
[----:B------:R-:W-:-:S04]  /*10e0*/  ISETP.NE.U32.AND P0, PT, RZ, UR4, PT ;  /* 0x00000004ff007c0c */ /* 0x000fc8000bf05070 */
[----:B------:R-:W-:-:S13]  /*10f0*/  ISETP.NE.AND.EX P0, PT, RZ, UR5, PT, P0 ;  /* 0x00000005ff007c0c */ /* 0x000fda000bf05300 */
[----:B------:R-:W-:Y:S05]  /*1100*/  @!P0 BRA `(.L_x_16) ;  /* 0x00000000000c8947 */ /* 0x000fea0003800000 */
[----:B------:R-:W2:Y:S02]  /*1110*/  LDC.64 R156, c[0x0][0x590] ;  /* 0x00016400ff9c7b82 */ /* 0x000ea40000000a00 */
[----:B--2---:R2:W5:Y:S01]  /*1120*/  LDG.E R156, desc[UR36][R156.64] ;  /* 0x000000249c9c7981 */ /* 0x004562000c1e1900 */
[----:B------:R-:W-:Y:S05]  /*1130*/  BRA `(.L_x_15) ;  /* 0x0000000000087947 */ /* 0x000fea0003800000 */
.L_x_16:
[----:B------:R-:W-:Y:S02]  /*1140*/  ULDC UR4, c[0x0][0x584] ;  /* 0x0001610000047ab9 */ /* 0x000fe40000000800 */
[----:B------:R-:W-:-:S07]  /*1150*/  IMAD.U32 R156, RZ, RZ, UR4 ;  /* 0x00000004ff9c7e24 */ /* 0x000fce000f8e00ff */
.L_x_15:
[----:B------:R-:W-:-:S13]  /*1160*/  LOP3.LUT P0, RZ, R0, 0xff, RZ, 0xc0, !PT ;  /* 0x000000ff00ff7812 */ /* 0x000fda000780c0ff */
[----:B------:R-:W-:Y:S05]  /*1170*/  @!P0 EXIT ;  /* 0x000000000000894d */ /* 0x000fea0003800000 */
[----:B------:R-:W-:Y:S01]  /*1180*/  ULDC UR4, c[0x0][0x28c] ;  /* 0x0000a30000047ab9 */ /* 0x000fe20000000800 */
[----:B--2---:R-:W-:Y:S01]  /*1190*/  LOP3.LUT R157, R19, 0x1, RZ, 0xfc, !PT ;  /* 0x00000001139d7812 */ /* 0x004fe200078efcff */
[----:B------:R-:W-:Y:S01]  /*11a0*/  UIADD3 UR4, UR4, 0x1f, URZ ;  /* 0x0000001f04047890 */ /* 0x000fe2000fffe03f */
[----:B------:R-:W-:Y:S01]  /*11b0*/  UMOV UR38, URZ ;  /* 0x0000003f00267c82 */ /* 0x000fe20008000000 */
[----:B------:R-:W-:Y:S02]  /*11c0*/  UMOV UR39, URZ ;  /* 0x0000003f00277c82 */ /* 0x000fe40008000000 */
[----:B------:R-:W-:-:S04]  /*11d0*/  USHF.R.S32.HI UR5, URZ, 0x1f, UR4 ;  /* 0x0000001f3f057899 */ /* 0x000fc80008011404 */
[----:B------:R-:W-:-:S04]  /*11e0*/  ULEA.HI UR5, UR5, UR4, URZ, 0x5 ;  /* 0x0000000405057291 */ /* 0x000fc8000f8f283f */
[----:B------:R-:W-:-:S12]  /*11f0*/  USHF.R.S32.HI UR40, URZ, 0x5, UR5 ;  /* 0x000000053f287899 */ /* 0x000fd80008011405 */
.L_x_290:
[----:B------:R-:W-:Y:S01]  /*1200*/  LOP3.LUT R0, R18, 0x80, RZ, 0xc0, !PT ;  /* 0x0000008012007812 */ /* 0x000fe200078ec0ff */
[----:B--2---:R-:W2:Y:S01]  /*1210*/  S2UR UR7, SR_CgaCtaId ;  /* 0x00000000000779c3 */ /* 0x004ea20000008800 */
[----:B------:R-:W-:Y:S02]  /*1220*/  UMOV UR6, 0x400 ;  /* 0x0000040000067882 */ /* 0x000fe40000000000 */
[----:B------:R-:W-:-:S06]  /*1230*/  SHF.R.U32.HI R0, RZ, 0x7, R0 ;  /* 0x00000007ff007819 */ /* 0x000fcc0000011600 */
[----:B---3--:R-:W3:Y:S01]  /*1240*/  SHFL.IDX PT, R0, R0, RZ, 0x1f ;  /* 0x00001fff00007589 */ /* 0x008ee200000e0000 */
[----:B--2---:R-:W-:Y:S01]  /*1250*/  ULEA UR6, UR7, UR6, 0x18 ;  /* 0x0000000607067291 */ /* 0x004fe2000f8ec03f */
[----:B---3--:R-:W-:-:S13]  /*1260*/  R2UR UR4, R0 ;  /* 0x00000000000472ca */ /* 0x008fda00000e0000 */
[----:B------:R-:W-:-:S04]  /*1270*/  ULEA.HI UR5, UR4, UR4, URZ, 0x1 ;  /* 0x0000000404057291 */ /* 0x000fc8000f8f083f */
[----:B------:R-:W-:-:S04]  /*1280*/  ULOP3.LUT UR5, UR5, 0x7fffe, URZ, 0xc0, !UPT ;  /* 0x0007fffe05057892 */ /* 0x000fc8000f8ec03f */
[----:B------:R-:W-:-:S03]  /*1290*/  UIADD3 UR5, UR4, -UR5, URZ ;  /* 0x8000000504057290 */ /* 0x000fc6000fffe03f */
[----:B------:R-:W-:Y:S01]  /*12a0*/  ULDC UR4, c[0x0][0x28c] ;  /* 0x0000a30000047ab9 */ /* 0x000fe20000000800 */
[----:B------:R-:W-:Y:S01]  /*12b0*/  ULEA UR5, UR5, UR6, 0xd ;  /* 0x0000000605057291 */ /* 0x000fe2000f8e683f */
[----:B------:R-:W-:-:S03]  /*12c0*/  ISETP.LT.AND P0, PT, RZ, UR4, PT ;  /* 0x00000004ff007c0c */ /* 0x000fc6000bf01270 */
[----:B------:R-:W-:-:S04]  /*12d0*/  UIADD3 UR5, UR5, 0x100, URZ ;  /* 0x0000010005057890 */ /* 0x000fc8000fffe03f */
[----:B------:R-:W-:-:S04]  /*12e0*/  USHF.R.U32.HI UR5, URZ, 0x4, UR5 ;  /* 0x000000043f057899 */ /* 0x000fc80008011605 */
[----:B------:R-:W-:Y:S02]  /*12f0*/  ULOP3.LUT UR41, UR5, 0x3fff, URZ, 0xc0, !UPT ;  /* 0x00003fff05297892 */ /* 0x000fe4000f8ec03f */
[----:B-1--4-:R-:W-:Y:S10]  /*1300*/  @P0 BRA `(.L_x_17) ;  /* 0x0000000000400947 */ /* 0x012ff40003800000 */
[----:B------:R-:W-:Y:S01]  /*1310*/  MOV R0, 0x0 ;  /* 0x0000000000007802 */ /* 0x000fe20000000f00 */
[----:B------:R-:W-:Y:S01]  /*1320*/  ULDC.64 UR4, c[0x4][0x68] ;  /* 0x01001a0000047ab9 */ /* 0x000fe20000000a00 */
[----:B------:R-:W-:Y:S01]  /*1330*/  ULDC.64 UR6, c[0x4][0x8] ;  /* 0x0100020000067ab9 */ /* 0x000fe20000000a00 */
[----:B01----:R-:W-:Y:S01]  /*1340*/  IMAD.U32 R4, RZ, RZ, UR4 ;  /* 0x00000004ff047e24 */ /* 0x003fe2000f8e00ff */
[----:B------:R0:W1:Y:S01]  /*1350*/  LDC.64 R14, c[0x4][R0] ;  /* 0x01000000000e7b82 */ /* 0x0000620000000a00 */
[----:B------:R-:W-:Y:S01]  /*1360*/  IMAD.U32 R5, RZ, RZ, UR5 ;  /* 0x00000005ff057e24 */ /* 0x000fe2000f8e00ff */
[----:B------:R-:W-:Y:S01]  /*1370*/  ULDC.64 UR4, c[0x4][0x70] ;  /* 0x01001c0000047ab9 */ /* 0x000fe20000000a00 */
[----:B------:R-:W-:Y:S02]  /*1380*/  IMAD.U32 R10, RZ, RZ, UR6 ;  /* 0x00000006ff0a7e24 */ /* 0x000fe4000f8e00ff */
[----:B------:R-:W-:Y:S02]  /*1390*/  IMAD.U32 R6, RZ, RZ, UR4 ;  /* 0x00000004ff067e24 */ /* 0x000fe4000f8e00ff */
[----:B------:R-:W-:-:S02]  /*13a0*/  IMAD.U32 R7, RZ, RZ, UR5 ;  /* 0x00000005ff077e24 */ /* 0x000fc4000f8e00ff */
[----:B------:R-:W-:Y:S02]  /*13b0*/  IMAD.U32 R11, RZ, RZ, UR7 ;  /* 0x00000007ff0b7e24 */ /* 0x000fe4000f8e00ff */
[----:B------:R-:W-:Y:S02]  /*13c0*/  IMAD.MOV.U32 R8, RZ, RZ, 0x1e1 ;  /* 0x000001e1ff087424 */ /* 0x000fe400078e00ff */
[----:B------:R-:W-:Y:S02]  /*13d0*/  IMAD.MOV.U32 R12, RZ, RZ, 0x1 ;  /* 0x00000001ff0c7424 */ /* 0x000fe400078e00ff */
[----:B0-----:R-:W-:-:S07]  /*13e0*/  IMAD.MOV.U32 R13, RZ, RZ, RZ ;  /* 0x000000ffff0d7224 */ /* 0x001fce00078e00ff */
[----:B------:R-:W-:-:S07]  /*13f0*/  LEPC R20, `(.L_x_17) ;  /* 0x000000001014794e */ /* 0x000fce0000000000 */
[----:B-1---5:R-:W-:Y:S05]  /*1400*/  CALL.ABS.NOINC R14 ;  /* 0x000000000e007343 */ /* 0x022fea0003c00000 */
.L_x_17:
[----:B------:R-:W-:-:S13]  /*1410*/  ISETP.NE.AND P0, PT, R157, 0x3, PT ;  /* 0x000000039d00780c */ /* 0x000fda0003f05270 */
[----:B------:R-:W-:Y:S05]  /*1420*/  @!P0 BRA `(.L_x_18) ;  /* 0x0000000000048947 */ /* 0x000fea0003800000 */
[----:B------:R-:W-:Y:S01]  /*1430*/  BPT.TRAP 0x1 ;  /* 0x000000040000795c */ /* 0x000fe20000300000 */
.L_x_18:
[----:B------:R-:W2:Y:S01]  /*1440*/  S2UR UR5, SR_CgaCtaId ;  /* 0x00000000000579c3 */ /* 0x000ea20000008800 */
[----:B------:R-:W-:Y:S01]  /*1450*/  UMOV UR4, 0x400 ;  /* 0x0000040000047882 */ /* 0x000fe20000000000 */
[----:B------:R-:W-:Y:S02]  /*1460*/  IMAD.U32 R0, RZ, RZ, UR38 ;  /* 0x00000026ff007e24 */ /* 0x000fe4000f8e00ff */
[----:B------:R-:W-:-:S03]  /*1470*/  IMAD.U32 R3, RZ, RZ, UR39 ;  /* 0x00000027ff037e24 */ /* 0x000fc6000f8e00ff */
[----:B------:R-:W-:Y:S01]  /*1480*/  SHF.L.U32 R0, R0, 0x1f, RZ ;  /* 0x0000001f00007819 */ /* 0x000fe200000006ff */
[----:B--2---:R-:W-:-:S06]  /*1490*/  ULEA UR4, UR5, UR4, 0x18 ;  /* 0x0000000405047291 */ /* 0x004fcc000f8ec03f */
[----:B------:R-:W-:-:S04]  /*14a0*/  IMAD.U32 R6, RZ, RZ, UR4 ;  /* 0x00000004ff067e24 */ /* 0x000fc8000f8e00ff */
[----:B------:R-:W-:-:S04]  /*14b0*/  IMAD R3, R3, 0x8, R6 ;  /* 0x0000000803037824 */ /* 0x000fc800078e0206 */
[----:B------:R2:W3:Y:S01]  /*14c0*/  SYNCS.PHASECHK.TRANS64.TRYWAIT P1, [R3+URZ], R0 ;  /* 0x00000000030075a7 */ /* 0x0004e2000802017f */
[----:B------:R-:W-:Y:S05]  /*14d0*/  @!P0 BRA `(.L_x_19) ;  /* 0x0000000000048947 */ /* 0x000fea0003800000 */
[----:B------:R-:W-:Y:S01]  /*14e0*/  BPT.TRAP 0x1 ;  /* 0x000000040000795c */ /* 0x000fe20000300000 */
.L_x_19:
[----:B---3--:R-:W-:Y:S05]  /*14f0*/  @P1 BRA `(.L_x_20) ;  /* 0x0000000000081947 */ /* 0x008fea0003800000 */
[----:B------:R-:W3:Y:S02]  /*1500*/  SYNCS.PHASECHK.TRANS64.TRYWAIT P1, [R3+URZ], R0 ;  /* 0x00000000030075a7 */ /* 0x000ee4000802017f */
[----:B---3--:R-:W-:Y:S05]  /*1510*/  @!P1 BRA `(.L_x_21) ;  /* 0x0000008800d49947 */ /* 0x008fea0003800000 */
.L_x_20:
[----:B------:R-:W-:-:S04]  /*1520*/  UISETP.LT.AND UP0, UPT, UR40, 0x1, UPT ;  /* 0x000000012800788c */ /* 0x000fc8000bf01270 */
[----:B------:R-:W-:-:S06]  /*1530*/  USEL UR4, UR40, 0x1, UP0 ;  /* 0x0000000128047887 */ /* 0x000fcc0008000000 */
[----:B--23--:R-:W-:Y:S01]  /*1540*/  IMAD.U32 R0, RZ, RZ, UR4 ;  /* 0x00000004ff007e24 */ /* 0x00cfe2000f8e00ff */
[----:B------:R-:W-:Y:S05]  /*1550*/  WARPSYNC.ALL ;  /* 0x0000000000007948 */ /* 0x000fea0003800000 */
[----:B------:R-:W-:-:S04]  /*1560*/  IADD3 R0, -R0, UR40, RZ ;  /* 0x0000002800007c10 */ /* 0x000fc8000fffe1ff */
[----:B------:R-:W-:Y:S02]  /*1570*/  ISETP.GE.AND P1, PT, R0, 0x1, PT ;  /* 0x000000010000780c */ /* 0x000fe40003f26270 */
[----:B------:R-:W-:Y:S01]  /*1580*/  R2UR UR4, R6 ;  /* 0x00000000060472ca */ /* 0x000fe200000e0000 */
[----:B------:R-:W-:Y:S01]  /*1590*/  WARPGROUP.ARRIVE ;  /* 0x00000000000079c5 */ /* 0x000fe20000000000 */
[----:B------:R-:W-:Y:S01]  /*15a0*/  UMOV UR9, 0x40000040 ;  /* 0x4000004000097882 */ /* 0x000fe20000000000 */
[----:B------:R-:W-:-:S10]  /*15b0*/  UMOV UR11, 0x40000040 ;  /* 0x40000040000b7882 */ /* 0x000fd40000000000 */
[----:B------:R-:W-:-:S04]  /*15c0*/  UIADD3 UR4, UR4, 0x10100, URZ ;  /* 0x0001010004047890 */ /* 0x000fc8000fffe03f */
[----:B------:R-:W-:-:S04]  /*15d0*/  USHF.R.U32.HI UR4, URZ, 0x4, UR4 ;  /* 0x000000043f047899 */ /* 0x000fc80008011604 */
[----:B------:R-:W-:Y:S02]  /*15e0*/  ULOP3.LUT UR5, UR4, 0x3fff, URZ, 0xc0, !UPT ;  /* 0x00003fff04057892 */ /* 0x000fe4000f8ec03f */
[----:B------:R-:W-:Y:S02]  /*15f0*/  ULOP3.LUT UR4, UR41, 0x10000, URZ, 0xfc, !UPT ;  /* 0x0001000029047892 */ /* 0x000fe4000f8efc3f */
[----:B------:R-:W-:Y:S02]  /*1600*/  ULOP3.LUT UR5, UR5, 0x10000, URZ, 0xfc, !UPT ;  /* 0x0001000005057892 */ /* 0x000fe4000f8efc3f */
[----:B------:R-:W-:Y:S02]  /*1610*/  ULEA UR6, UR39, UR4, 0xa ;  /* 0x0000000427067291 */ /* 0x000fe4000f8e503f */
[----:B------:R-:W-:-:S05]  /*1620*/  ULEA UR7, UR39, UR5, 0xb ;  /* 0x0000000527077291 */ /* 0x000fca000f8e583f */
[----:B------:R-:W-:Y:S02]  /*1630*/  UMOV UR8, UR6 ;  /* 0x0000000600087c82 */ /* 0x000fe40008000000 */
[----:B------:R-:W-:Y:S02]  /*1640*/  UMOV UR10, UR7 ;  /* 0x00000007000a7c82 */ /* 0x000fe40008000000 */
[----:B------:R-:W-:Y:S01]  /*1650*/  HGMMA.64x256x8.F32.TF32 R24, gdesc[UR8], RZ, !UPT, gsb0 ;  /* 0x07e00000081879f0 */ /* 0x000fe2000c0028ff */
[----:B------:R-:W-:Y:S02]  /*1660*/  UIADD3 UR8, UR6, 0x2, URZ ;  /* 0x0000000206087890 */ /* 0x000fe4000fffe03f */
[----:B------:R-:W-:Y:S01]  /*1670*/  UIADD3 UR10, UR7, 0x2, URZ ;  /* 0x00000002070a7890 */ /* 0x000fe2000fffe03f */
[----:B------:R-:W-:Y:S01]  /*1680*/  UMOV UR9, 0x40000040 ;  /* 0x4000004000097882 */ /* 0x000fe20000000000 */
[----:B------:R-:W-:Y:S01]  /*1690*/  UMOV UR11, 0x40000040 ;  /* 0x40000040000b7882 */ /* 0x000fe20000000000 */
[----:B------:R-:W-:-:S02]  /*16a0*/  WARPGROUP.DEPBAR.LE gsb0, 0x0 ;  /* 0x00008000000079c5 */ /* 0x000fc40000010000 */
[----:B------:R-:W-:-:S15]  /*16b0*/  WARPGROUP.ARRIVE ;  /* 0x00000000000079c5 */ /* 0x000fde0000000000 */
[----:B------:R-:W-:-:S05]  /*16c0*/  NOP ;  /* 0x0000000000007918 */ /* 0x000fca0000000000 */
[----:B------:R-:W-:Y:S01]  /*16d0*/  HGMMA.64x256x8.F32.TF32 R24, gdesc[UR8], R24, gsb0 ;  /* 0x07e00000081879f0 */ /* 0x000fe20008002818 */
[----:B------:R-:W-:Y:S02]  /*16e0*/  UIADD3 UR8, UR6, 0x4, URZ ;  /* 0x0000000406087890 */ /* 0x000fe4000fffe03f */
[----:B------:R-:W-:Y:S01]  /*16f0*/  UIADD3 UR10, UR7, 0x4, URZ ;  /* 0x00000004070a7890 */ /* 0x000fe2000fffe03f */
[----:B------:R-:W-:Y:S01]  /*1700*/  UMOV UR9, 0x40000040 ;  /* 0x4000004000097882 */ /* 0x000fe20000000000 */
[----:B------:R-:W-:Y:S01]  /*1710*/  UMOV UR11, 0x40000040 ;  /* 0x40000040000b7882 */ /* 0x000fe20000000000 */
[----:B------:R-:W-:Y:S02]  /*1720*/  WARPGROUP.DEPBAR.LE gsb0, 0x0 ;  /* 0x00008000000079c5 */ /* 0x000fe40000010000 */
        /* <DEDUP_REMOVED lines=10> */
[----:B------:R-:W-:Y:S03]  /*17d0*/  HGMMA.64x256x8.F32.TF32 R24, gdesc[UR8], R24, gsb0 ;  /* 0x07e00000081879f0 */ /* 0x000fe60008002818 */
[----:B------:R-:W-:Y:S02]  /*17e0*/  WARPGROUP.DEPBAR.LE gsb0, 0x0 ;  /* 0x00008000000079c5 */ /* 0x000fe40000010000 */
[----:B------:R-:W-:Y:S05]  /*17f0*/  @!P1 BRA `(.L_x_22) ;  /* 0x0000000400309947 */ /* 0x000fea0003800000 */
[----:B------:R-:W-:Y:S02]  /*1800*/  UIADD3 UR6, UR39, 0x1, URZ ;  /* 0x0000000127067890 */ /* 0x000fe4000fffe03f */
[----:B------:R-:W-:Y:S02]  /*1810*/  IMAD.U32 R3, RZ, RZ, UR39 ;  /* 0x00000027ff037e24 */ /* 0x000fe4000f8e00ff */
[----:B------:R-:W-:-:S04]  /*1820*/  UISETP.NE.AND UP0, UPT, UR6, 0x4, UPT ;  /* 0x000000040600788c */ /* 0x000fc8000bf05270 */
[----:B------:R-:W-:Y:S02]  /*1830*/  USEL UR7, URZ, 0x1, UP0 ;  /* 0x000000013f077887 */ /* 0x000fe40008000000 */
[----:B------:R-:W-:Y:S02]  /*1840*/  USEL UR6, UR6, URZ, UP0 ;  /* 0x0000003f06067287 */ /* 0x000fe40008000000 */
[----:B------:R-:W-:-:S06]  /*1850*/  ULOP3.LUT UR7, UR38, UR7, URZ, 0x3c, !UPT ;  /* 0x0000000726077292 */ /* 0x000fcc000f8e3c3f */
[----:B------:R-:W-:-:S07]  /*1860*/  IMAD.U32 R7, RZ, RZ, UR7 ;  /* 0x00000007ff077e24 */ /* 0x000fce000f8e00ff */
.L_x_29:
[----:B------:R-:W-:Y:S05]  /*1870*/  @!P0 BRA `(.L_x_23) ;  /* 0x0000000000048947 */ /* 0x000fea0003800000 */
[----:B------:R-:W-:Y:S01]  /*1880*/  BPT.TRAP 0x1 ;  /* 0x000000040000795c */ /* 0x000fe20000300000 */
.L_x_23:
[----:B------:R-:W2:Y:S01]  /*1890*/  S2UR UR8, SR_CgaCtaId ;  /* 0x00000000000879c3 */ /* 0x000ea20000008800 */
[----:B------:R-:W-:Y:S01]  /*18a0*/  UMOV UR7, 0x400 ;  /* 0x0000040000077882 */ /* 0x000fe20000000000 */
[----:B01----:R-:W-:Y:S01]  /*18b0*/  IMAD.U32 R5, RZ, RZ, UR6 ;  /* 0x00000006ff057e24 */ /* 0x003fe2000f8e00ff */
[----:B------:R-:W-:Y:S01]  /*18c0*/  SHF.L.U32 R4, R7, 0x1f, RZ ;  /* 0x0000001f07047819 */ /* 0x000fe200000006ff */
[----:B--2---:R-:W-:-:S06]  /*18d0*/  ULEA UR7, UR8, UR7, 0x18 ;  /* 0x0000000708077291 */ /* 0x004fcc000f8ec03f */
[----:B------:R-:W-:-:S04]  /*18e0*/  IMAD.U32 R6, RZ, RZ, UR7 ;  /* 0x00000007ff067e24 */ /* 0x000fc8000f8e00ff */
[----:B------:R-:W-:-:S04]  /*18f0*/  IMAD R5, R5, 0x8, R6 ;  /* 0x0000000805057824 */ /* 0x000fc800078e0206 */
[----:B------:R0:W1:Y:S01]  /*1900*/  SYNCS.PHASECHK.TRANS64.TRYWAIT P1, [R5+URZ], R4 ;  /* 0x00000004050075a7 */ /* 0x000062000802017f */
[----:B------:R-:W-:Y:S05]  /*1910*/  @!P0 BRA `(.L_x_24) ;  /* 0x0000000000048947 */ /* 0x000fea0003800000 */
[----:B------:R-:W-:Y:S01]  /*1920*/  BPT.TRAP 0x1 ;  /* 0x000000040000795c */ /* 0x000fe20000300000 */
.L_x_24:
[----:B-1----:R-:W-:Y:S05]  /*1930*/  @P1 BRA `(.L_x_25) ;  /* 0x0000000000081947 */ /* 0x002fea0003800000 */
[----:B------:R-:W1:Y:S02]  /*1940*/  SYNCS.PHASECHK.TRANS64.TRYWAIT P1, [R5+URZ], R4 ;  /* 0x00000004050075a7 */ /* 0x000e64000802017f */
[----:B-1----:R-:W-:Y:S05]  /*1950*/  @!P1 BRA `(.L_x_26) ;  /* 0x0000008400d89947 */ /* 0x002fea0003800000 */
.L_x_25:
[----:B------:R-:W-:Y:S01]  /*1960*/  ULEA UR7, UR6, UR4, 0xa ;  /* 0x0000000406077291 */ /* 0x000fe2000f8e503f */
[----:B------:R-:W-:Y:S01]  /*1970*/  WARPGROUP.ARRIVE ;  /* 0x00000000000079c5 */ /* 0x000fe20000000000 */
[----:B------:R-:W-:Y:S01]  /*1980*/  ULEA UR12, UR6, UR5, 0xb ;  /* 0x00000005060c7291 */ /* 0x000fe2000f8e583f */
[----:B------:R-:W-:Y:S01]  /*1990*/  UMOV UR9, 0x40000040 ;  /* 0x4000004000097882 */ /* 0x000fe20000000000 */
[----:B------:R-:W-:-:S03]  /*19a0*/  UMOV UR11, 0x40000040 ;  /* 0x40000040000b7882 */ /* 0x000fc60000000000 */
[----:B------:R-:W-:Y:S02]  /*19b0*/  UMOV UR8, UR7 ;  /* 0x0000000700087c82 */ /* 0x000fe40008000000 */
[----:B------:R-:W-:Y:S02]  /*19c0*/  UMOV UR10, UR12 ;  /* 0x0000000c000a7c82 */ /* 0x000fe40008000000 */
[----:B------:R-:W-:Y:S01]  /*19d0*/  HGMMA.64x256x8.F32.TF32 R24, gdesc[UR8], R24, gsb0 ;  /* 0x07e00000081879f0 */ /* 0x000fe20008002818 */
        /* <DEDUP_REMOVED lines=26> */
[----:B------:R-:W-:Y:S01]  /*1b80*/  BPT.TRAP 0x1 ;  /* 0x000000040000795c */ /* 0x000fe20000300000 */
.L_x_27:
[----:B------:R-:W-:-:S13]  /*1b90*/  ISETP.NE.AND P1, PT, R22, RZ, PT ;  /* 0x000000ff1600720c */ /* 0x000fda0003f25270 */
[----:B01----:R-:W-:-:S04]  /*1ba0*/  @P1 IMAD R4, R3, 0x8, R6 ;  /* 0x0000000803041824 */ /* 0x003fc800078e0206 */
[----:B------:R-:W-:-:S05]  /*1bb0*/  @P1 VIADD R5, R4, 0x20 ;  /* 0x0000002004051836 */ /* 0x000fca0000000000 */
[----:B------:R-:W-:-:S04]  /*1bc0*/  @P1 PRMT R5, R152, 0x654, R5 ;  /* 0x0000065498051816 */ /* 0x000fc80000000005 */
[----:B------:R0:W-:Y:S01]  /*1bd0*/  @P1 SYNCS.ARRIVE.TRANS64.RED.A1T0 RZ, [R5+URZ], RZ ;  /* 0x000000ff05ff19a7 */ /* 0x0001e2000810043f */
[----:B------:R-:W-:-:S13]  /*1be0*/  ISETP.GT.U32.AND P1, PT, R19, 0x1, PT ;  /* 0x000000011300780c */ /* 0x000fda0003f24070 */
[----:B0-----:R-:W-:Y:S05]  /*1bf0*/  @P1 BRA `(.L_x_28) ;  /* 0x0000000000041947 */ /* 0x001fea0003800000 */
[----:B------:R-:W-:Y:S01]  /*1c00*/  BPT.TRAP 0x1 ;  /* 0x000000040000795c */ /* 0x000fe20000300000 */
.L_x_28:
[----:B------:R-:W-:Y:S01]  /*1c10*/  UIADD3 UR6, UR6, 0x1, URZ ;  /* 0x0000000106067890 */ /* 0x000fe2000fffe03f */
[C---:B------:R-:W-:Y:S01]  /*1c20*/  ISETP.GT.AND P2, PT, R0.reuse, 0x1, PT ;  /* 0x000000010000780c */ /* 0x040fe20003f44270 */
[----:B------:R-:W-:Y:S02]  /*1c30*/  VIADD R3, R3, 0x1 ;  /* 0x0000000103037836 */ /* 0x000fe40000000000 */
[----:B------:R-:W-:Y:S01]  /*1c40*/  UISETP.NE.AND UP0, UPT, UR6, 0x4, UPT ;  /* 0x000000040600788c */ /* 0x000fe2000bf05270 */
[----:B------:R-:W-:Y:S02]  /*1c50*/  VIADD R0, R0, 0xffffffff ;  /* 0xffffffff00007836 */ /* 0x000fe40000000000 */
[C---:B------:R-:W-:Y:S01]  /*1c60*/  ISETP.NE.AND P1, PT, R3.reuse, 0x4, PT ;  /* 0x000000040300780c */ /* 0x040fe20003f25270 */
[----:B------:R-:W-:Y:S02]  /*1c70*/  USEL UR7, URZ, 0x1, UP0 ;  /* 0x000000013f077887 */ /* 0x000fe40008000000 */
[----:B------:R-:W-:Y:S01]  /*1c80*/  USEL UR6, UR6, URZ, UP0 ;  /* 0x0000003f06067287 */ /* 0x000fe20008000000 */
[----:B------:R-:W-:-:S03]  /*1c90*/  SEL R3, R3, RZ, P1 ;  /* 0x000000ff03037207 */ /* 0x000fc60000800000 */
[----:B------:R-:W-:Y:S01]  /*1ca0*/  LOP3.LUT R7, R7, UR7, RZ, 0x3c, !PT ;  /* 0x0000000707077c12 */ /* 0x000fe2000f8e3cff */
[----:B------:R-:W-:Y:S07]  /*1cb0*/  @P2 BRA `(.L_x_29) ;  /* 0xfffffff800ec2947 */ /* 0x000fee000383ffff */
.L_x_22:
[----:B------:R-:W2:Y:S02]  /*1cc0*/  LDC R0, c[0x0][0x28c] ;  /* 0x0000a300ff007b82 */ /* 0x000ea40000000800 */
[----:B--2---:R-:W-:-:S13]  /*1cd0*/  ISETP.GE.AND P1, PT, R0, 0x1, PT ;  /* 0x000000010000780c */ /* 0x004fda0003f26270 */
[----:B------:R-:W-:Y:S05]  /*1ce0*/  @!P1 BRA `(.L_x_30) ;  /* 0x0000000000409947 */ /* 0x000fea0003800000 */
[----:B------:R-:W-:Y:S05]  /*1cf0*/  @!P0 BRA `(.L_x_31) ;  /* 0x0000000000048947 */ /* 0x000fea0003800000 */
[----:B------:R-:W-:Y:S01]  /*1d00*/  BPT.TRAP 0x1 ;  /* 0x000000040000795c */ /* 0x000fe20000300000 */
.L_x_31:
[----:B------:R-:W-:Y:S01]  /*1d10*/  ISETP.NE.AND P0, PT, R22, RZ, PT ;  /* 0x000000ff1600720c */ /* 0x000fe20003f05270 */
[----:B------:R-:W-:-:S12]  /*1d20*/  UISETP.LT.AND UP1, UPT, UR40, 0x1, UPT ;  /* 0x000000012800788c */ /* 0x000fd8000bf21270 */
[----:B------:R-:W-:-:S05]  /*1d30*/  VOTEU.ANY UP0, P0 ;  /* 0x00000000003f7886 */ /* 0x000fca0000000100 */
[----:B------:R-:W-:-:S04]  /*1d40*/  @UP0 USEL UR4, UR40, 0x1, UP1 ;  /* 0x0000000128040887 */ /* 0x000fc80008800000 */
[----:B------:R-:W-:-:S06]  /*1d50*/  @UP0 UIADD3 UR4, UR39, UR40, -UR4 ;  /* 0x0000002827040290 */ /* 0x000fcc000fffe804 */
[----:B------:R-:W-:-:S04]  /*1d60*/  IMAD.U32 R0, RZ, RZ, UR4 ;  /* 0x00000004ff007e24 */ /* 0x000fc8000f8e00ff */
[----:B------:R-:W-:-:S05]  /*1d70*/  @P0 IMAD.SHL.U32 R0, R0, 0x8, RZ ;  /* 0x0000000800000824 */ /* 0x000fca00078e00ff */
[----:B------:R-:W-:-:S04]  /*1d80*/  @P0 LOP3.LUT R0, R0, 0x18, RZ, 0xc0, !PT ;  /* 0x0000001800000812 */ /* 0x000fc800078ec0ff */
[----:B------:R-:W-:-:S04]  /*1d90*/  @P0 IADD3 R3, R6, 0x20, R0 ;  /* 0x0000002006030810 */ /* 0x000fc80007ffe000 */
[----:B------:R-:W-:-:S04]  /*1da0*/  @P0 PRMT R3, R152, 0x654, R3 ;  /* 0x0000065498030816 */ /* 0x000fc80000000003 */
[----:B------:R2:W-:Y:S01]  /*1db0*/  @P0 SYNCS.ARRIVE.TRANS64.RED.A1T0 RZ, [R3+URZ], RZ ;  /* 0x000000ff03ff09a7 */ /* 0x0005e2000810043f */
[----:B------:R-:W-:-:S13]  /*1dc0*/  ISETP.GT.U32.AND P0, PT, R19, 0x1, PT ;  /* 0x000000011300780c */ /* 0x000fda0003f04070 */
[----:B--2---:R-:W-:Y:S05]  /*1dd0*/  @P0 BRA `(.L_x_30) ;  /* 0x0000000000040947 */ /* 0x004fea0003800000 */
[----:B------:R-:W-:Y:S01]  /*1de0*/  BPT.TRAP 0x1 ;  /* 0x000000040000795c */ /* 0x000fe20000300000 */
.L_x_30:
[----:B------:R-:W2:Y:S01]  /*1df0*/  LDC R6, c[0x0][0x288] ;  /* 0x0000a200ff067b82 */ /* 0x000ea20000000800 */
[--C-:B------:R-:W-:Y:S01]  /*1e00*/  SHF.R.U32.HI R0, RZ, 0x2, R18.reuse ;  /* 0x00000002ff007819 */ /* 0x100fe20000011612 */
[----:B------:R-:W-:Y:S01]  /*1e10*/  UIADD3 UR39, UR40, UR39, URZ ;  /* 0x0000002728277290 */ /* 0x000fe2000fffe03f */
[----:B01----:R-:W-:Y:S01]  /*1e20*/  SHF.R.U32.HI R5, RZ, 0x7, R18 ;  /* 0x00000007ff057819 */ /* 0x003fe20000011612 */
[----:B------:R-:W-:Y:S01]  /*1e30*/  ULDC UR8, c[0x0][0x284] ;  /* 0x0000a10000087ab9 */ /* 0x000fe20000000800 */
[----:B------:R-:W-:Y:S01]  /*1e40*/  LOP3.LUT R4, R18, 0x60, RZ, 0xc0, !PT ;  /* 0x0000006012047812 */ /* 0x000fe200078ec0ff */
[----:B------:R-:W-:Y:S01]  /*1e50*/  USHF.R.U32.HI UR4, URZ, 0x2, UR39 ;  /* 0x000000023f047899 */ /* 0x000fe20008011627 */
[----:B------:R-:W-:Y:S01]  /*1e60*/  LOP3.LUT R3, R0, 0x7, RZ, 0xc0, !PT ;  /* 0x0000000700037812 */ /* 0x000fe200078ec0ff */
[----:B------:R-:W-:Y:S01]  /*1e70*/  UISETP.GT.U32.AND UP1, UPT, UR39, 0x3, UPT ;  /* 0x000000032700788c */ /* 0x000fe2000bf24070 */
[----:B------:R-:W-:Y:S01]  /*1e80*/  LOP3.LUT R0, R5, 0x1, RZ, 0xc0, !PT ;  /* 0x0000000105007812 */ /* 0x000fe200078ec0ff */
[----:B------:R-:W-:Y:S01]  /*1e90*/  ULOP3.LUT UR4, UR4, 0x1, URZ, 0xc0, !UPT ;  /* 0x0000000104047892 */ /* 0x000fe2000f8ec03f */
[----:B------:R-:W-:Y:S01]  /*1ea0*/  SHF.R.U32.HI R10, RZ, 0x1, R4 ;  /* 0x00000001ff0a7819 */ /* 0x000fe20000011604 */
[----:B------:R-:W-:Y:S01]  /*1eb0*/  IMAD.SHL.U32 R4, R18, 0x2, RZ ;  /* 0x0000000212047824 */ /* 0x000fe200078e00ff */
[----:B------:R-:W-:Y:S01]  /*1ec0*/  SHF.R.S32.HI R21, RZ, 0x1f, R23 ;  /* 0x0000001fff157819 */ /* 0x000fe20000011417 */
[----:B------:R-:W-:Y:S01]  /*1ed0*/  IMAD.SHL.U32 R8, R0, 0x40, RZ ;  /* 0x0000004000087824 */ /* 0x000fe200078e00ff */
[--C-:B------:R-:W-:Y:S01]  /*1ee0*/  IADD3 R5, RZ, -R10, -R3.reuse ;  /* 0x8000000aff057210 */ /* 0x100fe20007ffe803 */
[----:B------:R-:W-:Y:S01]  /*1ef0*/  UISETP.NE.U32.AND UP0, UPT, UR4, 0x1, UPT ;  /* 0x000000010400788c */ /* 0x000fe2000bf05070 */
[----:B------:R-:W-:Y:S01]  /*1f00*/  LOP3.LUT R4, R4, 0x6, RZ, 0xc0, !PT ;  /* 0x0000000604047812 */ /* 0x000fe200078ec0ff */
[----:B------:R-:W-:Y:S01]  /*1f10*/  ULDC.64 UR6, c[0x0][0x5d0] ;  /* 0x0001740000067ab9 */ /* 0x000fe20000000a00 */
[----:B------:R-:W-:Y:S01]  /*1f20*/  LOP3.LUT R3, R8, 0x40, R3, 0xe2, !PT ;  /* 0x0000004008037812 */ /* 0x000fe200078ee203 */
[----:B------:R-:W-:Y:S01]  /*1f30*/  IMAD R11, R0, -0x40, R5 ;  /* 0xffffffc0000b7824 */ /* 0x000fe200078e0205 */
[----:B------:R-:W-:Y:S01]  /*1f40*/  LOP3.LUT R0, R18, 0x3, RZ, 0xc0, !PT ;  /* 0x0000000312007812 */ /* 0x000fe200078ec0ff */
[----:B------:R-:W-:Y:S01]  /*1f50*/  UISETP.LT.U32.AND UP1, UPT, UR40, 0x4, UP1 ;  /* 0x000000042800788c */ /* 0x000fe20008f21070 */
[----:B------:R-:W-:Y:S01]  /*1f60*/  PRMT R8, R4, 0x6540, R153 ;  /* 0x0000654004087816 */ /* 0x000fe20000000099 */
[----:B------:R-:W-:Y:S01]  /*1f70*/  IMAD.SHL.U32 R153, R153, 0x100, RZ ;  /* 0x0000010099997824 */ /* 0x000fe200078e00ff */
[----:B------:R-:W-:Y:S01]  /*1f80*/  UISETP.GT.U32.AND UP0, UPT, UR40, 0x3, !UP0 ;  /* 0x000000032800788c */ /* 0x000fe2000c704070 */
[----:B--2---:R-:W-:Y:S01]  /*1f90*/  IMAD R12, R0, -0x2, R6 ;  /* 0xfffffffe000c7824 */ /* 0x004fe200078e0206 */
[----:B------:R-:W-:Y:S01]  /*1fa0*/  SHF.R.S32.HI R9, RZ, 0x1f, R8 ;  /* 0x0000001fff097819 */ /* 0x000fe20000011408 */
[C---:B------:R-:W-:Y:S01]  /*1fb0*/  IMAD.SHL.U32 R0, R154.reuse, 0x80, RZ ;  /* 0x000000809a007824 */ /* 0x040fe200078e00ff */
[----:B------:R-:W-:Y:S01]  /*1fc0*/  ISETP.GE.AND P0, PT, R153, R6, PT ;  /* 0x000000069900720c */ /* 0x000fe20003f06270 */
[----:B------:R-:W-:Y:S01]  /*1fd0*/  IMAD R4, R21, UR6, RZ ;  /* 0x0000000615047c24 */ /* 0x000fe2000f8e02ff */
[----:B------:R-:W-:Y:S01]  /*1fe0*/  USEL UR5, URZ, 0x1, !UP1 ;  /* 0x000000013f057887 */ /* 0x000fe2000c800000 */
[----:B------:R-:W-:Y:S01]  /*1ff0*/  IMAD.WIDE R6, R154, 0x80, RZ ;  /* 0x000000809a067825 */ /* 0x000fe200078e02ff */
[C---:B------:R-:W-:Y:S01]  /*2000*/  ISETP.GE.OR P0, PT, R0.reuse, UR8, P0 ;  /* 0x0000000800007c0c */ /* 0x040fe20008706670 */
[----:B------:R-:W-:Y:S01]  /*2010*/  USEL UR4, URZ, 0x1, !UP0 ;  /* 0x000000013f047887 */ /* 0x000fe2000c000000 */
[----:B------:R-:W-:Y:S01]  /*2020*/  IADD3 R0, -R0, UR8, R11 ;  /* 0x0000000800007c10 */ /* 0x000fe2000fffe10b */
[C---:B------:R-:W-:Y:S01]  /*2030*/  IMAD R13, R23.reuse, UR7, R4 ;  /* 0x00000007170d7c24 */ /* 0x040fe2000f8e0204 */
[----:B------:R-:W-:Y:S01]  /*2040*/  ULOP3.LUT UR39, UR39, 0x3, URZ, 0xc0, !UPT ;  /* 0x0000000327277892 */ /* 0x000fe2000f8ec03f */
[----:B------:R-:W-:Y:S01]  /*2050*/  IMAD.WIDE.U32 R4, R23, UR6, R8 ;  /* 0x0000000617047c25 */ /* 0x000fe2000f8e0008 */
[----:B------:R-:W-:Y:S01]  /*2060*/  ULOP3.LUT UR38, UR4, UR38, UR5, 0x96, !UPT ;  /* 0x0000002604267292 */ /* 0x000fe2000f8e9605 */
[----:B------:R-:W-:-:S02]  /*2070*/  LOP3.LUT R169, R6, R3, R10, 0xfe, !PT ;  /* 0x0000000306a97212 */ /* 0x000fc400078efe0a */
[----:B------:R-:W-:Y:S02]  /*2080*/  IMAD.IADD R5, R5, 0x1, R13 ;  /* 0x0000000105057824 */ /* 0x000fe400078e020d */
[----:B------:R-:W-:Y:S02]  /*2090*/  IMAD.IADD R3, R12, 0x1, -R153 ;  /* 0x000000010c037824 */ /* 0x000fe400078e0a99 */
[----:B------:R-:W-:Y:S01]  /*20a0*/  IMAD.MOV.U32 R154, RZ, RZ, -0x1 ;  /* 0xffffffffff9a7424 */ /* 0x000fe200078e00ff */
[----:B------:R-:W-:Y:S06]  /*20b0*/  @P0 BRA `(.L_x_32) ;  /* 0x0000006000d40947 */ /* 0x000fec0003800000 */
[----:B------:R-:W0:Y:S01]  /*20c0*/  LDC.64 R10, c[0x0][0x5c8] ;  /* 0x00017200ff0a7b82 */ /* 0x000e220000000a00 */
[----:B-----5:R-:W-:Y:S01]  /*20d0*/  FSETP.NEU.AND P1, PT, R156, RZ, PT ;  /* 0x000000ff9c00720b */ /* 0x020fe20003f2d000 */
[----:B------:R-:W-:Y:S01]  /*20e0*/  BSSY B0, `(.L_x_32) ;  /* 0x0000632000007945 */ /* 0x000fe20003800000 */
[----:B------:R-:W-:-:S04]  /*20f0*/  ISETP.GT.AND P0, PT, R3, RZ, PT ;  /* 0x000000ff0300720c */ /* 0x000fc80003f04270 */
[----:B------:R-:W-:Y:S01]  /*2100*/  ISETP.GT.AND P4, PT, R0, RZ, P0 ;  /* 0x000000ff0000720c */ /* 0x000fe20000784270 */
[-C--:B0-----:R-:W-:Y:S02]  /*2110*/  IMAD R12, R7, R10.reuse, RZ ;  /* 0x0000000a070c7224 */ /* 0x081fe400078e02ff */
[----:B------:R-:W-:-:S04]  /*2120*/  IMAD.WIDE.U32 R162, R169, R10, R4 ;  /* 0x0000000aa9a27225 */ /* 0x000fc800078e0004 */
[----:B------:R-:W-:-:S04]  /*2130*/  IMAD R5, R169, R11, R12 ;  /* 0x0000000ba9057224 */ /* 0x000fc800078e020c */
[----:B------:R-:W-:Y:S01]  /*2140*/  IMAD.IADD R171, R163, 0x1, R5 ;  /* 0x00000001a3ab7824 */ /* 0x000fe200078e0205 */
[----:B------:R-:W-:Y:S06]  /*2150*/  @!P1 BRA `(.L_x_33) ;  /* 0x0000004400909947 */ /* 0x000fec0003800000 */
[----:B------:R-:W0:Y:S01]  /*2160*/  LDC.64 R14, c[0x0][0x5b8] ;  /* 0x00016e00ff0e7b82 */ /* 0x000e220000000a00 */
[----:B------:R-:W-:-:S07]  /*2170*/  ULDC.64 UR4, c[0x0][0x5c0] ;  /* 0x0001700000047ab9 */ /* 0x000fce0000000a00 */
[----:B------:R-:W1:Y:S08]  /*2180*/  LDC.64 R166, c[0x0][0x5b0] ;  /* 0x00016c00ffa67b82 */ /* 0x000e700000000a00 */
[----:B------:R-:W2:Y:S01]  /*2190*/  LDC.64 R12, c[0x0][0x5a8] ;  /* 0x00016a00ff0c7b82 */ /* 0x000ea20000000a00 */
[-C--:B0-----:R-:W-:Y:S02]  /*21a0*/  IMAD R4, R21, R14.reuse, RZ ;  /* 0x0000000e15047224 */ /* 0x081fe400078e02ff */
[----:B------:R-:W-:-:S04]  /*21b0*/  IMAD.WIDE.U32 R20, R23, R14, R8 ;  /* 0x0000000e17147225 */ /* 0x000fc800078e0008 */
[----:B------:R-:W-:Y:S02]  /*21c0*/  IMAD R163, R23, R15, R4 ;  /* 0x0000000f17a37224 */ /* 0x000fe400078e0204 */
[-C--:B-1----:R-:W-:Y:S02]  /*21d0*/  IMAD R6, R7, R166.reuse, RZ ;  /* 0x000000a607067224 */ /* 0x082fe400078e02ff */
[----:B------:R-:W-:Y:S02]  /*21e0*/  IMAD.IADD R21, R21, 0x1, R163 ;  /* 0x0000000115157824 */ /* 0x000fe400078e02a3 */
[C---:B------:R-:W-:Y:S02]  /*21f0*/  IMAD R165, R169.reuse, R167, R6 ;  /* 0x000000a7a9a57224 */ /* 0x040fe400078e0206 */
[----:B------:R-:W-:-:S04]  /*2200*/  IMAD.WIDE.U32 R4, R169, R166, R20 ;  /* 0x000000a6a9047225 */ /* 0x000fc800078e0014 */
[----:B------:R-:W-:Y:S01]  /*2210*/  IMAD.IADD R5, R5, 0x1, R165 ;  /* 0x0000000105057824 */ /* 0x000fe200078e02a5 */
[----:B--2---:R-:W-:-:S04]  /*2220*/  LEA R6, P1, R4, R12, 0x2 ;  /* 0x0000000c04067211 */ /* 0x004fc800078210ff */
[----:B------:R-:W-:-:S05]  /*2230*/  LEA.HI.X R7, R4, R13, R5, 0x2, P1 ;  /* 0x0000000d04077211 */ /* 0x000fca00008f1405 */
[----:B------:R0:W2:Y:S01]  /*2240*/  @P4 LDG.E.LTC128B R15, desc[UR36][R6.64] ;  /* 0x00000024060f4981 */ /* 0x0000a2000c1e1920 */
[----:B------:R-:W-:Y:S01]  /*2250*/  IMAD.WIDE.U32 R4, R169, R166, R8 ;  /* 0x000000a6a9047225 */ /* 0x000fe200078e0008 */
[----:B------:R-:W-:Y:S01]  /*2260*/  SHF.L.U64.HI R161, R166, 0x3, R167 ;  /* 0x00000003a6a17819 */ /* 0x000fe200000102a7 */
[----:B------:R-:W-:Y:S01]  /*2270*/  BSSY B1, `(.L_x_34) ;  /* 0x0000016000017945 */ /* 0x000fe20003800000 */
[----:B------:R-:W-:Y:S01]  /*2280*/  ISETP.GT.AND P0, PT, R0, 0x8, P0 ;  /* 0x000000080000780c */ /* 0x000fe20000704270 */
[----:B------:R-:W-:Y:S02]  /*2290*/  IMAD.IADD R5, R165, 0x1, R5 ;  /* 0x00000001a5057824 */ /* 0x000fe400078e0205 */
[----:B------:R-:W-:Y:S02]  /*22a0*/  IMAD.SHL.U32 R160, R166, 0x8, RZ ;  /* 0x00000008a6a07824 */ /* 0x000fe400078e00ff */
[----:B------:R-:W-:Y:S01]  /*22b0*/  IMAD.WIDE.U32 R158, R23, R14, R4 ;  /* 0x0000000e179e7225 */ /* 0x000fe200078e0004 */
[----:B------:R-:W-:-:S03]  /*22c0*/  LEA R4, P1, R162, UR4, 0x2 ;  /* 0x00000004a2047c11 */ /* 0x000fc6000f8210ff */
[----:B0-----:R-:W-:Y:S01]  /*22d0*/  IMAD.IADD R7, R163, 0x1, R159 ;  /* 0x00000001a3077824 */ /* 0x001fe200078e029f */
[----:B------:R-:W-:Y:S01]  /*22e0*/  LEA.HI.X R5, R162, UR5, R171, 0x2, P1 ;  /* 0x00000005a2057c11 */ /* 0x000fe200088f14ab */
[----:B------:R-:W-:Y:S01]  /*22f0*/  IMAD.WIDE.U32 R160, R169, R166, R160 ;  /* 0x000000a6a9a07225 */ /* 0x000fe200078e00a0 */
[----:B------:R-:W-:Y:S02]  /*2300*/  ISETP.GT.AND P1, PT, R3, 0x1, PT ;  /* 0x000000010300780c */ /* 0x000fe40003f24270 */
[----:B------:R-:W-:Y:S01]  /*2310*/  LEA R6, P3, R158, R12, 0x2 ;  /* 0x0000000c9e067211 */ /* 0x000fe200078610ff */
[----:B------:R-:W-:-:S03]  /*2320*/  IMAD.IADD R165, R165, 0x1, R161 ;  /* 0x00000001a5a57824 */ /* 0x000fc600078e02a1 */
[----:B------:R-:W-:Y:S01]  /*2330*/  LEA.HI.X R7, R158, R13, R7, 0x2, P3 ;  /* 0x0000000d9e077211 */ /* 0x000fe200018f1407 */
[----:B--2---:R-:W-:-:S04]  /*2340*/  FMUL R153, R15, R156 ;  /* 0x0000009c0f997220 */ /* 0x004fc80000400000 */
[----:B------:R-:W-:Y:S01]  /*2350*/  FFMA R159, R24, R155, R153 ;  /* 0x0000009b189f7223 */ /* 0x000fe20000000099 */
[----:B------:R-:W-:-:S04]  /*2360*/  IADD3 R153, P2, R20, R160, RZ ;  /* 0x000000a014997210 */ /* 0x000fc80007f5e0ff */
[----:B------:R0:W-:Y:S01]  /*2370*/  @P4 STG.E desc[UR36][R4.64], R159 ;  /* 0x0000009f04004986 */ /* 0x0001e2000c101924 */
[----:B------:R-:W-:Y:S01]  /*2380*/  ISETP.GT.AND P4, PT, R0, RZ, P1 ;  /* 0x000000ff0000720c */ /* 0x000fe20000f84270 */
[----:B------:R-:W-:Y:S01]  /*2390*/  IMAD.X R158, R165, 0x1, R21, P2 ;  /* 0x00000001a59e7824 */ /* 0x000fe200010e0615 */
[----:B------:R-:W-:-:S11]  /*23a0*/  LEA R20, P3, R153, R12, 0x2 ;  /* 0x0000000c99147211 */ /* 0x000fd600078610ff */
[----:B0-----:R-:W-:Y:S05]  /*23b0*/  @!P4 BRA `(.L_x_35) ;  /* 0x000000000004c947 */ /* 0x001fea0003800000 */
[----:B------:R0:W5:Y:S02]  /*23c0*/  LDG.E.LTC128B R15, desc[UR36][R6.64+0x4] ;  /* 0x00000424060f7981 */ /* 0x000164000c1e1920 */
.L_x_35:
[----:B------:R-:W-:Y:S05]  /*23d0*/  BSYNC B1 ;  /* 0x0000000000017941 */ /* 0x000fea0003800000 */
.L_x_34:
[----:B-----5:R-:W-:Y:S01]  /*23e0*/  FMUL R24, R15, R156 ;  /* 0x0000009c0f187220 */ /* 0x020fe20000400000 */
[----:B------:R-:W-:-:S03]  /*23f0*/  LEA.HI.X R21, R153, R13, R158, 0x2, P3 ;  /* 0x0000000d99157211 */ /* 0x000fc600018f149e */
[----:B------:R-:W-:Y:S01]  /*2400*/  FFMA R153, R25, R155, R24 ;  /* 0x0000009b19997223 */ /* 0x000fe20000000018 */
[----:B------:R-:W-:-:S04]  /*2410*/  IMAD.MOV.U32 R25, RZ, RZ, R15 ;  /* 0x000000ffff197224 */ /* 0x000fc800078e000f */
[----:B------:R1:W-:Y:S04]  /*2420*/  @P4 STG.E desc[UR36][R4.64+0x4], R153 ;  /* 0x0000049904004986 */ /* 0x0003e8000c101924 */
[----:B------:R-:W2:Y:S01]  /*2430*/  @P0 LDG.E.LTC128B R25, desc[UR36][R20.64] ;  /* 0x0000002414190981 */ /* 0x000ea2000c1e1920 */
[----:B------:R-:W-:Y:S01]  /*2440*/  IADD3 R8, P2, R8, R160, RZ ;  /* 0x000000a008087210 */ /* 0x000fe20007f5e0ff */
[----:B------:R-:W-:Y:S01]  /*2450*/  BSSY B1, `(.L_x_36) ;  /* 0x0000010000017945 */ /* 0x000fe20003800000 */
[C---:B------:R-:W-:Y:S02]  /*2460*/  SHF.L.U64.HI R11, R10.reuse, 0x5, R11 ;  /* 0x000000050a0b7819 */ /* 0x040fe4000001020b */
[----:B------:R-:W-:Y:S01]  /*2470*/  LEA R10, P3, R10, R4, 0x5 ;  /* 0x000000040a0a7211 */ /* 0x000fe200078628ff */
[----:B------:R-:W-:Y:S01]  /*2480*/  IMAD.X R9, R9, 0x1, R165, P2 ;  /* 0x0000000109097824 */ /* 0x000fe200010e06a5 */
[----:B------:R-:W-:-:S02]  /*2490*/  ISETP.GT.AND P1, PT, R0, 0x8, P1 ;  /* 0x000000080000780c */ /* 0x000fc40000f24270 */
[----:B------:R-:W-:Y:S01]  /*24a0*/  ISETP.GT.AND P2, PT, R3, 0x8, PT ;  /* 0x000000080300780c */ /* 0x000fe20003f44270 */
[----:B------:R-:W-:-:S04]  /*24b0*/  IMAD.WIDE.U32 R14, R23, R14, R8 ;  /* 0x0000000e170e7225 */ /* 0x000fc800078e0008 */
[----:B------:R-:W-:Y:S01]  /*24c0*/  IMAD.X R11, R11, 0x1, R5, P3 ;  /* 0x000000010b0b7824 */ /* 0x000fe200018e0605 */
[----:B------:R-:W-:Y:S01]  /*24d0*/  LEA R8, P4, R14, R12, 0x2 ;  /* 0x0000000c0e087211 */ /* 0x000fe200078810ff */
[----:B------:R-:W-:Y:S02]  /*24e0*/  IMAD.IADD R15, R163, 0x1, R15 ;  /* 0x00000001a30f7824 */ /* 0x000fe400078e020f */
[----:B--2---:R-:W-:-:S04]  /*24f0*/  FMUL R9, R25, R156 ;  /* 0x0000009c19097220 */ /* 0x004fc80000400000 */
[----:B------:R-:W-:Y:S01]  /*2500*/  FFMA R21, R26, R155, R9 ;  /* 0x0000009b1a157223 */ /* 0x000fe20000000009 */
[----:B------:R-:W-:-:S04]  /*2510*/  LEA.HI.X R9, R14, R13, R15, 0x2, P4 ;  /* 0x0000000d0e097211 */ /* 0x000fc800020f140f */
[----:B------:R1:W-:Y:S01]  /*2520*/  @P0 STG.E desc[UR36][R10.64], R21 ;  /* 0x000000150a000986 */ /* 0x0003e2000c101924 */
[----:B------:R-:W-:Y:S05]  /*2530*/  @!P1 BRA `(.L_x_37) ;  /* 0x0000000000049947 */ /* 0x000fea0003800000 */
[----:B------:R2:W5:Y:S02]  /*2540*/  LDG.E.LTC128B R25, desc[UR36][R8.64+0x4] ;  /* 0x0000042408197981 */ /* 0x000564000c1e1920 */
.L_x_37:
[----:B------:R-:W-:Y:S05]  /*2550*/  BSYNC B1 ;  /* 0x0000000000017941 */ /* 0x000fea0003800000 */
.L_x_36:
[----:B-----5:R-:W-:Y:S01]  /*2560*/  FMUL R12, R25, R156 ;  /* 0x0000009c190c7220 */ /* 0x020fe20000400000 */
[----:B------:R-:W-:Y:S01]  /*2570*/  ISETP.GT.AND P3, PT, R0, RZ, P2 ;  /* 0x000000ff0000720c */ /* 0x000fe20001764270 */
[----:B------:R-:W-:Y:S01]  /*2580*/  BSSY B1, `(.L_x_38) ;  /* 0x0000006000017945 */ /* 0x000fe20003800000 */
[----:B------:R-:W-:Y:S01]  /*2590*/  ISETP.GT.AND P0, PT, R3, 0x9, PT ;  /* 0x000000090300780c */ /* 0x000fe20003f04270 */
[----:B------:R-:W-:-:S05]  /*25a0*/  FFMA R27, R27, R155, R12 ;  /* 0x0000009b1b1b7223 */ /* 0x000fca000000000c */
[----:B------:R3:W-:Y:S05]  /*25b0*/  @P1 STG.E desc[UR36][R10.64+0x4], R27 ;  /* 0x0000041b0a001986 */ /* 0x0007ea000c101924 */
[----:B------:R-:W-:Y:S05]  /*25c0*/  @!P3 BRA `(.L_x_39) ;  /* 0x000000000004b947 */ /* 0x000fea0003800000 */
[----:B------:R4:W5:Y:S02]  /*25d0*/  LDG.E.LTC128B R25, desc[UR36][R6.64+0x20] ;  /* 0x0000202406197981 */ /* 0x000964000c1e1920 */
.L_x_39:
[----:B------:R-:W-:Y:S05]  /*25e0*/  BSYNC B1 ;  /* 0x0000000000017941 */ /* 0x000fea0003800000 */
.L_x_38:
[----:B-----5:R-:W-:Y:S01]  /*25f0*/  FMUL R13, R25, R156 ;  /* 0x0000009c190d7220 */ /* 0x020fe20000400000 */
[----:B------:R-:W-:Y:S01]  /*2600*/  ISETP.GT.AND P1, PT, R0, RZ, P0 ;  /* 0x000000ff0000720c */ /* 0x000fe20000724270 */
[----:B------:R-:W-:Y:S02]  /*2610*/  BSSY B1, `(.L_x_40) ;  /* 0x0000005000017945 */ /* 0x000fe40003800000 */
[----:B------:R-:W-:-:S05]  /*2620*/  FFMA R13, R28, R155, R13 ;  /* 0x0000009b1c0d7223 */ /* 0x000fca000000000d */
[----:B------:R0:W-:Y:S05]  /*2630*/  @P3 STG.E desc[UR36][R4.64+0x20], R13 ;  /* 0x0000200d04003986 */ /* 0x0001ea000c101924 */
[----:B------:R-:W-:Y:S05]  /*2640*/  @!P1 BRA `(.L_x_41) ;  /* 0x0000000000049947 */ /* 0x000fea0003800000 */
[----:B------:R0:W5:Y:S02]  /*2650*/  LDG.E.LTC128B R25, desc[UR36][R6.64+0x24] ;  /* 0x0000242406197981 */ /* 0x000164000c1e1920 */
.L_x_41:
[----:B------:R-:W-:Y:S05]  /*2660*/  BSYNC B1 ;  /* 0x0000000000017941 */ /* 0x000fea0003800000 */
.L_x_40:
[----:B-----5:R-:W-:Y:S01]  /*2670*/  FMUL R12, R25, R156 ;  /* 0x0000009c190c7220 */ /* 0x020fe20000400000 */
[----:B------:R-:W-:Y:S01]  /*2680*/  ISETP.GT.AND P2, PT, R0, 0x8, P2 ;  /* 0x000000080000780c */ /* 0x000fe20001744270 */
[----:B------:R-:W-:Y:S02]  /*2690*/  BSSY B1, `(.L_x_42) ;  /* 0x0000005000017945 */ /* 0x000fe40003800000 */
[----:B------:R-:W-:-:S05]  /*26a0*/  FFMA R29, R29, R155, R12 ;  /* 0x0000009b1d1d7223 */ /* 0x000fca000000000c */
[----:B------:R0:W-:Y:S05]  /*26b0*/  @P1 STG.E desc[UR36][R4.64+0x24], R29 ;  /* 0x0000241d04001986 */ /* 0x0001ea000c101924 */
[----:B------:R-:W-:Y:S05]  /*26c0*/  @!P2 BRA `(.L_x_43) ;  /* 0x000000000004a947 */ /* 0x000fea0003800000 */
[----:B------:R0:W5:Y:S02]  /*26d0*/  LDG.E.LTC128B R25, desc[UR36][R8.64+0x20] ;  /* 0x0000202408197981 */ /* 0x000164000c1e1920 */
.L_x_43:
[----:B------:R-:W-:Y:S05]  /*26e0*/  BSYNC B1 ;  /* 0x0000000000017941 */ /* 0x000fea0003800000 */
.L_x_42:
[----:B0----5:R-:W-:Y:S01]  /*26f0*/  FMUL R13, R25, R156 ;  /* 0x0000009c190d7220 */ /* 0x021fe20000400000 */
[----:B------:R-:W-:Y:S01]  /*2700*/  ISETP.GT.AND P0, PT, R0, 0x8, P0 ;  /* 0x000000080000780c */ /* 0x000fe20000704270 */
[----:B------:R-:W-:Y:S01]  /*2710*/  BSSY B1, `(.L_x_44) ;  /* 0x0000006000017945 */ /* 0x000fe20003800000 */
[----:B------:R-:W-:Y:S01]  /*2720*/  ISETP.GT.AND P1, PT, R3, 0x10, PT ;  /* 0x000000100300780c */ /* 0x000fe20003f24270 */
[----:B------:R-:W-:-:S05]  /*2730*/  FFMA R13, R30, R155, R13 ;  /* 0x0000009b1e0d7223 */ /* 0x000fca000000000d */
[----:B------:R0:W-:Y:S05]  /*2740*/  @P2 STG.E desc[UR36][R10.64+0x20], R13 ;  /* 0x0000200d0a002986 */ /* 0x0001ea000c101924 */
[----:B------:R-:W-:Y:S05]  /*2750*/  @!P0 BRA `(.L_x_45) ;  /* 0x0000000000048947 */ /* 0x000fea0003800000 */
[----:B------:R0:W5:Y:S02]  /*2760*/  LDG.E.LTC128B R25, desc[UR36][R8.64+0x24] ;  /* 0x0000242408197981 */ /* 0x000164000c1e1920 */
.L_x_45:
[----:B------:R-:W-:Y:S05]  /*2770*/  BSYNC B1 ;  /* 0x0000000000017941 */ /* 0x000fea0003800000 */
.L_x_44:
        /* <DEDUP_REMOVED lines=8> */
.L_x_47:
[----:B------:R-:W-:Y:S05]  /*2800*/  BSYNC B1 ;  /* 0x0000000000017941 */ /* 0x000fea0003800000 */
.L_x_46:
[----:B0----5:R-:W-:Y:S01]  /*2810*/  FMUL R13, R25, R156 ;  /* 0x0000009c190d7220 */ /* 0x021fe20000400000 */
[----:B------:R-:W-:Y:S01]  /*2820*/  ISETP.GT.AND P0, PT, R0, RZ, P2 ;  /* 0x000000ff0000720c */ /* 0x000fe20001704270 */
[----:B------:R-:W-:Y:S02]  /*2830*/  BSSY B1, `(.L_x_48) ;  /* 0x0000005000017945 */ /* 0x000fe40003800000 */
[----:B------:R-:W-:-:S05]  /*2840*/  FFMA R13, R32, R155, R13 ;  /* 0x0000009b200d7223 */ /* 0x000fca000000000d */
[----:B------:R0:W-:Y:S05]  /*2850*/  @P3 STG.E desc[UR36][R4.64+0x40], R13 ;  /* 0x0000400d04003986 */ /* 0x0001ea000c101924 */
[----:B------:R-:W-:Y:S05]  /*2860*/  @!P0 BRA `(.L_x_49) ;  /* 0x0000000000048947 */ /* 0x000fea0003800000 */
[----:B------:R0:W5:Y:S02]  /*2870*/  LDG.E.LTC128B R25, desc[UR36][R6.64+0x44] ;  /* 0x0000442406197981 */ /* 0x000164000c1e1920 */
.L_x_49:
[----:B------:R-:W-:Y:S05]  /*2880*/  BSYNC B1 ;  /* 0x0000000000017941 */ /* 0x000fea0003800000 */
.L_x_48:
[----:B-----5:R-:W-:Y:S01]  /*2890*/  FMUL R12, R25, R156 ;  /* 0x0000009c190c7220 */ /* 0x020fe20000400000 */
[----:B------:R-:W-:Y:S01]  /*28a0*/  ISETP.GT.AND P1, PT, R0, 0x8, P1 ;  /* 0x000000080000780c */ /* 0x000fe20000f24270 */
[----:B------:R-:W-:Y:S02]  /*28b0*/  BSSY B1, `(.L_x_50) ;  /* 0x0000005000017945 */ /* 0x000fe40003800000 */
[----:B------:R-:W-:-:S05]  /*28c0*/  FFMA R33, R33, R155, R12 ;  /* 0x0000009b21217223 */ /* 0x000fca000000000c */
[----:B------:R0:W-:Y:S05]  /*28d0*/  @P0 STG.E desc[UR36][R4.64+0x44], R33 ;  /* 0x0000442104000986 */ /* 0x0001ea000c101924 */
[----:B------:R-:W-:Y:S05]  /*28e0*/  @!P1 BRA `(.L_x_51) ;  /* 0x0000000000049947 */ /* 0x000fea0003800000 */
[----:B------:R0:W5:Y:S02]  /*28f0*/  LDG.E.LTC128B R25, desc[UR36][R8.64+0x40] ;  /* 0x0000402408197981 */ /* 0x000164000c1e1920 */
.L_x_51:
[----:B------:R-:W-:Y:S05]  /*2900*/  BSYNC B1 ;  /* 0x0000000000017941 */ /* 0x000fea0003800000 */
.L_x_50:
        /* <DEDUP_REMOVED lines=8> */
.L_x_53:
[----:B------:R-:W-:Y:S05]  /*2990*/  BSYNC B1 ;  /* 0x0000000000017941 */ /* 0x000fea0003800000 */
.L_x_52:
        /* <DEDUP_REMOVED lines=8> */
.L_x_55:
[----:B------:R-:W-:Y:S05]  /*2a20*/  BSYNC B1 ;  /* 0x0000000000017941 */ /* 0x000fea0003800000 */
.L_x_54:
[----:B0----5:R-:W-:Y:S01]  /*2a30*/  FMUL R13, R25, R156 ;  /* 0x0000009c190d7220 */ /* 0x021fe20000400000 */
[----:B------:R-:W-:Y:S01]  /*2a40*/  ISETP.GT.AND P2, PT, R0, RZ, P1 ;  /* 0x000000ff0000720c */ /* 0x000fe20000f44270 */
[----:B------:R-:W-:Y:S02]  /*2a50*/  BSSY B1, `(.L_x_56) ;  /* 0x0000005000017945 */ /* 0x000fe40003800000 */
[----:B------:R-:W-:-:S05]  /*2a60*/  FFMA R13, R36, R155, R13 ;  /* 0x0000009b240d7223 */ /* 0x000fca000000000d */
[----:B------:R0:W-:Y:S05]  /*2a70*/  @P3 STG.E desc[UR36][R4.64+0x60], R13 ;  /* 0x0000600d04003986 */ /* 0x0001ea000c101924 */
[----:B------:R-:W-:Y:S05]  /*2a80*/  @!P2 BRA `(.L_x_57) ;  /* 0x000000000004a947 */ /* 0x000fea0003800000 */
[----:B------:R0:W5:Y:S02]  /*2a90*/  LDG.E.LTC128B R25, desc[UR36][R6.64+0x64] ;  /* 0x0000642406197981 */ /* 0x000164000c1e1920 */
.L_x_57:
[----:B------:R-:W-:Y:S05]  /*2aa0*/  BSYNC B1 ;  /* 0x0000000000017941 */ /* 0x000fea0003800000 */
.L_x_56:
[----:B-----5:R-:W-:Y:S01]  /*2ab0*/  FMUL R12, R25, R156 ;  /* 0x0000009c190c7220 */ /* 0x020fe20000400000 */
[----:B------:R-:W-:Y:S01]  /*2ac0*/  ISETP.GT.AND P0, PT, R0, 0x8, P0 ;  /* 0x000000080000780c */ /* 0x000fe20000704270 */
[----:B------:R-:W-:Y:S02]  /*2ad0*/  BSSY B1, `(.L_x_58) ;  /* 0x0000005000017945 */ /* 0x000fe40003800000 */
[----:B------:R-:W-:-:S05]  /*2ae0*/  FFMA R37, R37, R155, R12 ;  /* 0x0000009b25257223 */ /* 0x000fca000000000c */
[----:B------:R0:W-:Y:S05]  /*2af0*/  @P2 STG.E desc[UR36][R4.64+0x64], R37 ;  /* 0x0000642504002986 */ /* 0x0001ea000c101924 */
[----:B------:R-:W-:Y:S05]  /*2b00*/  @!P0 BRA `(.L_x_59) ;  /* 0x0000000000048947 */ /* 0x000fea0003800000 */
[----:B------:R0:W5:Y:S02]  /*2b10*/  LDG.E.LTC128B R25, desc[UR36][R8.64+0x60] ;  /* 0x0000602408197981 */ /* 0x000164000c1e1920 */
.L_x_59:
[----:B------:R-:W-:Y:S05]  /*2b20*/  BSYNC B1 ;  /* 0x0000000000017941 */ /* 0x000fea0003800000 */
.L_x_58:
        /* <DEDUP_REMOVED lines=8> */
.L_x_61:
[----:B------:R-:W-:Y:S05]  /*2bb0*/  BSYNC B1 ;  /* 0x0000000000017941 */ /* 0x000fea0003800000 */
.L_x_60:
        /* <DEDUP_REMOVED lines=8> */
.L_x_63:
[----:B------:R-:W-:Y:S05]  /*2c40*/  BSYNC B1 ;  /* 0x0000000000017941 */ /* 0x000fea0003800000 */
.L_x_62:
[----:B0----5:R-:W-:Y:S01]  /*2c50*/  FMUL R13, R25, R156 ;  /* 0x0000009c190d7220 */ /* 0x021fe20000400000 */
[----:B------:R-:W-:Y:S01]  /*2c60*/  ISETP.GT.AND P1, PT, R0, RZ, P0 ;  /* 0x000000ff0000720c */ /* 0x000fe20000724270 */
[----:B------:R-:W-:Y:S02]  /*2c70*/  BSSY B1, `(.L_x_64) ;  /* 0x0000005000017945 */ /* 0x000fe40003800000 */
[----:B------:R-:W-:-:S05]  /*2c80*/  FFMA R13, R40, R155, R13 ;  /* 0x0000009b280d7223 */ /* 0x000fca000000000d */
[----:B------:R0:W-:Y:S05]  /*2c90*/  @P3 STG.E desc[UR36][R4.64+0x80], R13 ;  /* 0x0000800d04003986 */ /* 0x0001ea000c101924 */
[----:B------:R-:W-:Y:S05]  /*2ca0*/  @!P1 BRA `(.L_x_65) ;  /* 0x0000000000049947 */ /* 0x000fea0003800000 */
[----:B------:R0:W5:Y:S02]  /*2cb0*/  LDG.E.LTC128B R25, desc[UR36][R6.64+0x84] ;  /* 0x0000842406197981 */ /* 0x000164000c1e1920 */
.L_x_65:
[----:B------:R-:W-:Y:S05]  /*2cc0*/  BSYNC B1 ;  /* 0x0000000000017941 */ /* 0x000fea0003800000 */
.L_x_64:
[----:B-----5:R-:W-:Y:S01]  /*2cd0*/  FMUL R12, R25, R156 ;  /* 0x0000009c190c7220 */ /* 0x020fe20000400000 */
[----:B------:R-:W-:Y:S01]  /*2ce0*/  ISETP.GT.AND P2, PT, R0, 0x8, P2 ;  /* 0x000000080000780c */ /* 0x000fe20001744270 */
[----:B------:R-:W-:Y:S02]  /*2cf0*/  BSSY B1, `(.L_x_66) ;  /* 0x0000005000017945 */ /* 0x000fe40003800000 */
[----:B------:R-:W-:-:S05]  /*2d00*/  FFMA R41, R41, R155, R12 ;  /* 0x0000009b29297223 */ /* 0x000fca000000000c */
[----:B------:R0:W-:Y:S05]  /*2d10*/  @P1 STG.E desc[UR36][R4.64+0x84], R41 ;  /* 0x0000842904001986 */ /* 0x0001ea000c101924 */
[----:B------:R-:W-:Y:S05]  /*2d20*/  @!P2 BRA `(.L_x_67) ;  /* 0x000000000004a947 */ /* 0x000fea0003800000 */
[----:B------:R0:W5:Y:S02]  /*2d30*/  LDG.E.LTC128B R25, desc[UR36][R8.64+0x80] ;  /* 0x0000802408197981 */ /* 0x000164000c1e1920 */
.L_x_67:
[----:B------:R-:W-:Y:S05]  /*2d40*/  BSYNC B1 ;  /* 0x0000000000017941 */ /* 0x000fea0003800000 */
.L_x_66:
        /* <DEDUP_REMOVED lines=8> */
.L_x_69:
[----:B------:R-:W-:Y:S05]  /*2dd0*/  BSYNC B1 ;  /* 0x0000000000017941 */ /* 0x000fea0003800000 */
.L_x_68:
        /* <DEDUP_REMOVED lines=8> */
.L_x_71:
[----:B------:R-:W-:Y:S05]  /*2e60*/  BSYNC B1 ;  /* 0x0000000000017941 */ /* 0x000fea0003800000 */
.L_x_70:
[----:B0----5:R-:W-:Y:S01]  /*2e70*/  FMUL R13, R25, R156 ;  /* 0x0000009c190d7220 */ /* 0x021fe20000400000 */
[----:B------:R-:W-:Y:S01]  /*2e80*/  ISETP.GT.AND P0, PT, R0, RZ, P2 ;  /* 0x000000ff0000720c */ /* 0x000fe20001704270 */
[----:B------:R-:W-:Y:S02]  /*2e90*/  BSSY B1, `(.L_x_72) ;  /* 0x0000005000017945 */ /* 0x000fe40003800000 */
[----:B------:R-:W-:-:S05]  /*2ea0*/  FFMA R13, R44, R155, R13 ;  /* 0x0000009b2c0d7223 */ /* 0x000fca000000000d */
[----:B------:R0:W-:Y:S05]  /*2eb0*/  @P3 STG.E desc[UR36][R4.64+0xa0], R13 ;  /* 0x0000a00d04003986 */ /* 0x0001ea000c101924 */
[----:B------:R-:W-:Y:S05]  /*2ec0*/  @!P0 BRA `(.L_x_73) ;  /* 0x0000000000048947 */ /* 0x000fea0003800000 */
[----:B------:R0:W5:Y:S02]  /*2ed0*/  LDG.E.LTC128B R25, desc[UR36][R6.64+0xa4] ;  /* 0x0000a42406197981 */ /* 0x000164000c1e1920 */
.L_x_73:
[----:B------:R-:W-:Y:S05]  /*2ee0*/  BSYNC B1 ;  /* 0x0000000000017941 */ /* 0x000fea0003800000 */
.L_x_72:
[----:B-----5:R-:W-:Y:S01]  /*2ef0*/  FMUL R12, R25, R156 ;  /* 0x0000009c190c7220 */ /* 0x020fe20000400000 */
[----:B------:R-:W-:Y:S01]  /*2f00*/  ISETP.GT.AND P1, PT, R0, 0x8, P1 ;  /* 0x000000080000780c */ /* 0x000fe20000f24270 */
[----:B------:R-:W-:Y:S02]  /*2f10*/  BSSY B1, `(.L_x_74) ;  /* 0x0000005000017945 */ /* 0x000fe40003800000 */
[----:B------:R-:W-:-:S05]  /*2f20*/  FFMA R45, R45, R155, R12 ;  /* 0x0000009b2d2d7223 */ /* 0x000fca000000000c */
[----:B------:R0:W-:Y:S05]  /*2f30*/  @P0 STG.E desc[UR36][R4.64+0xa4], R45 ;  /* 0x0000a42d04000986 */ /* 0x0001ea000c101924 */
[----:B------:R-:W-:Y:S05]  /*2f40*/  @!P1 BRA `(.L_x_75) ;  /* 0x0000000000049947 */ /* 0x000fea0003800000 */
[----:B------:R0:W5:Y:S02]  /*2f50*/  LDG.E.LTC128B R25, desc[UR36][R8.64+0xa0] ;  /* 0x0000a02408197981 */ /* 0x000164000c1e1920 */
.L_x_75:
[----:B------:R-:W-:Y:S05]  /*2f60*/  BSYNC B1 ;  /* 0x0000000000017941 */ /* 0x000fea0003800000 */
.L_x_74:
        /* <DEDUP_REMOVED lines=8> */
.L_x_77:
[----:B------:R-:W-:Y:S05]  /*2ff0*/  BSYNC B1 ;  /* 0x0000000000017941 */ /* 0x000fea0003800000 */
.L_x_76:
        /* <DEDUP_REMOVED lines=8> */
.L_x_79:
[----:B------:R-:W-:Y:S05]  /*3080*/  BSYNC B1 ;  /* 0x0000000000017941 */ /* 0x000fea0003800000 */
.L_x_78:
[----:B0----5:R-:W-:Y:S01]  /*3090*/  FMUL R13, R25, R156 ;  /* 0x0000009c190d7220 */ /* 0x021fe20000400000 */
[----:B------:R-:W-:Y:S01]  /*30a0*/  ISETP.GT.AND P2, PT, R0, RZ, P1 ;  /* 0x000000ff0000720c */ /* 0x000fe20000f44270 */
[----:B------:R-:W-:Y:S02]  /*30b0*/  BSSY B1, `(.L_x_80) ;  /* 0x0000005000017945 */ /* 0x000fe40003800000 */
[----:B------:R-:W-:-:S05]  /*30c0*/  FFMA R13, R48, R155, R13 ;  /* 0x0000009b300d7223 */ /* 0x000fca000000000d */
[----:B------:R0:W-:Y:S05]  /*30d0*/  @P3 STG.E desc[UR36][R4.64+0xc0], R13 ;  /* 0x0000c00d04003986 */ /* 0x0001ea000c101924 */
[----:B------:R-:W-:Y:S05]  /*30e0*/  @!P2 BRA `(.L_x_81) ;  /* 0x000000000004a947 */ /* 0x000fea0003800000 */
[----:B------:R0:W5:Y:S02]  /*30f0*/  LDG.E.LTC128B R25, desc[UR36][R6.64+0xc4] ;  /* 0x0000c42406197981 */ /* 0x000164000c1e1920 */
.L_x_81:
[----:B------:R-:W-:Y:S05]  /*3100*/  BSYNC B1 ;  /* 0x0000000000017941 */ /* 0x000fea0003800000 */
.L_x_80:
[----:B-----5:R-:W-:Y:S01]  /*3110*/  FMUL R12, R25, R156 ;  /* 0x0000009c190c7220 */ /* 0x020fe20000400000 */
[----:B------:R-:W-:Y:S01]  /*3120*/  ISETP.GT.AND P0, PT, R0, 0x8, P0 ;  /* 0x000000080000780c */ /* 0x000fe20000704270 */
[----:B------:R-:W-:Y:S02]  /*3130*/  BSSY B1, `(.L_x_82) ;  /* 0x0000005000017945 */ /* 0x000fe40003800000 */
[----:B------:R-:W-:-:S05]  /*3140*/  FFMA R49, R49, R155, R12 ;  /* 0x0000009b31317223 */ /* 0x000fca000000000c */
[----:B------:R0:W-:Y:S05]  /*3150*/  @P2 STG.E desc[UR36][R4.64+0xc4], R49 ;  /* 0x0000c43104002986 */ /* 0x0001ea000c101924 */
[----:B------:R-:W-:Y:S05]  /*3160*/  @!P0 BRA `(.L_x_83) ;  /* 0x0000000000048947 */ /* 0x000fea0003800000 */
[----:B------:R0:W5:Y:S02]  /*3170*/  LDG.E.LTC128B R25, desc[UR36][R8.64+0xc0] ;  /* 0x0000c02408197981 */ /* 0x000164000c1e1920 */
.L_x_83:
[----:B------:R-:W-:Y:S05]  /*3180*/  BSYNC B1 ;  /* 0x0000000000017941 */ /* 0x000fea0003800000 */
.L_x_82:
        /* <DEDUP_REMOVED lines=8> */
.L_x_85:
[----:B------:R-:W-:Y:S05]  /*3210*/  BSYNC B1 ;  /* 0x0000000000017941 */ /* 0x000fea0003800000 */
.L_x_84:
        /* <DEDUP_REMOVED lines=8> */
.L_x_87:
[----:B------:R-:W-:Y:S05]  /*32a0*/  BSYNC B1 ;  /* 0x0000000000017941 */ /* 0x000fea0003800000 */
.L_x_86:
[----:B0----5:R-:W-:Y:S01]  /*32b0*/  FMUL R13, R25, R156 ;  /* 0x0000009c190d7220 */ /* 0x021fe20000400000 */
[----:B------:R-:W-:Y:S01]  /*32c0*/  ISETP.GT.AND P1, PT, R0, RZ, P0 ;  /* 0x000000ff0000720c */ /* 0x000fe20000724270 */
[----:B------:R-:W-:Y:S02]  /*32d0*/  BSSY B1, `(.L_x_88) ;  /* 0x0000005000017945 */ /* 0x000fe40003800000 */
[----:B------:R-:W-:-:S05]  /*32e0*/  FFMA R13, R52, R155, R13 ;  /* 0x0000009b340d7223 */ /* 0x000fca000000000d */
[----:B------:R0:W-:Y:S05]  /*32f0*/  @P3 STG.E desc[UR36][R4.64+0xe0], R13 ;  /* 0x0000e00d04003986 */ /* 0x0001ea000c101924 */
[----:B------:R-:W-:Y:S05]  /*3300*/  @!P1 BRA `(.L_x_89) ;  /* 0x0000000000049947 */ /* 0x000fea0003800000 */
[----:B------:R0:W5:Y:S02]  /*3310*/  LDG.E.LTC128B R25, desc[UR36][R6.64+0xe4] ;  /* 0x0000e42406197981 */ /* 0x000164000c1e1920 */
.L_x_89:
[----:B------:R-:W-:Y:S05]  /*3320*/  BSYNC B1 ;  /* 0x0000000000017941 */ /* 0x000fea0003800000 */
.L_x_88:
[----:B-----5:R-:W-:Y:S01]  /*3330*/  FMUL R12, R25, R156 ;  /* 0x0000009c190c7220 */ /* 0x020fe20000400000 */
[----:B------:R-:W-:Y:S01]  /*3340*/  ISETP.GT.AND P2, PT, R0, 0x8, P2 ;  /* 0x000000080000780c */ /* 0x000fe20001744270 */
[----:B------:R-:W-:Y:S02]  /*3350*/  BSSY B1, `(.L_x_90) ;  /* 0x0000005000017945 */ /* 0x000fe40003800000 */
[----:B------:R-:W-:-:S05]  /*3360*/  FFMA R53, R53, R155, R12 ;  /* 0x0000009b35357223 */ /* 0x000fca000000000c */
[----:B------:R0:W-:Y:S05]  /*3370*/  @P1 STG.E desc[UR36][R4.64+0xe4], R53 ;  /* 0x0000e43504001986 */ /* 0x0001ea000c101924 */
[----:B------:R-:W-:Y:S05]  /*3380*/  @!P2 BRA `(.L_x_91) ;  /* 0x000000000004a947 */ /* 0x000fea0003800000 */
[----:B------:R0:W5:Y:S02]  /*3390*/  LDG.E.LTC128B R25, desc[UR36][R8.64+0xe0] ;  /* 0x0000e02408197981 */ /* 0x000164000c1e1920 */
.L_x_91:
[----:B------:R-:W-:Y:S05]  /*33a0*/  BSYNC B1 ;  /* 0x0000000000017941 */ /* 0x000fea0003800000 */
.L_x_90:
        /* <DEDUP_REMOVED lines=8> */
.L_x_93:
[----:B------:R-:W-:Y:S05]  /*3430*/  BSYNC B1 ;  /* 0x0000000000017941 */ /* 0x000fea0003800000 */
.L_x_92:
        /* <DEDUP_REMOVED lines=8> */
.L_x_95:
[----:B------:R-:W-:Y:S05]  /*34c0*/  BSYNC B1 ;  /* 0x0000000000017941 */ /* 0x000fea0003800000 */
.L_x_94:
[----:B0----5:R-:W-:Y:S01]  /*34d0*/  FMUL R13, R25, R156 ;  /* 0x0000009c190d7220 */ /* 0x021fe20000400000 */
[----:B------:R-:W-:Y:S01]  /*34e0*/  ISETP.GT.AND P0, PT, R0, RZ, P2 ;  /* 0x000000ff0000720c */ /* 0x000fe20001704270 */
[----:B------:R-:W-:Y:S02]  /*34f0*/  BSSY B1, `(.L_x_96) ;  /* 0x0000005000017945 */ /* 0x000fe40003800000 */
[----:B------:R-:W-:-:S05]  /*3500*/  FFMA R13, R56, R155, R13 ;  /* 0x0000009b380d7223 */ /* 0x000fca000000000d */
[----:B------:R0:W-:Y:S05]  /*3510*/  @P3 STG.E desc[UR36][R4.64+0x100], R13 ;  /* 0x0001000d04003986 */ /* 0x0001ea000c101924 */
[----:B------:R-:W-:Y:S05]  /*3520*/  @!P0 BRA `(.L_x_97) ;  /* 0x0000000000048947 */ /* 0x000fea0003800000 */
[----:B------:R0:W5:Y:S02]  /*3530*/  LDG.E.LTC128B R25, desc[UR36][R6.64+0x104] ;  /* 0x0001042406197981 */ /* 0x000164000c1e1920 */
.L_x_97:
[----:B------:R-:W-:Y:S05]  /*3540*/  BSYNC B1 ;  /* 0x0000000000017941 */ /* 0x000fea0003800000 */
.L_x_96:
[----:B-----5:R-:W-:Y:S01]  /*3550*/  FMUL R12, R25, R156 ;  /* 0x0000009c190c7220 */ /* 0x020fe20000400000 */
[----:B------:R-:W-:Y:S01]  /*3560*/  ISETP.GT.AND P1, PT, R0, 0x8, P1 ;  /* 0x000000080000780c */ /* 0x000fe20000f24270 */
[----:B------:R-:W-:Y:S02]  /*3570*/  BSSY B1, `(.L_x_98) ;  /* 0x0000005000017945 */ /* 0x000fe40003800000 */
[----:B------:R-:W-:-:S05]  /*3580*/  FFMA R57, R57, R155, R12 ;  /* 0x0000009b39397223 */ /* 0x000fca000000000c */
[----:B------:R0:W-:Y:S05]  /*3590*/  @P0 STG.E desc[UR36][R4.64+0x104], R57 ;  /* 0x0001043904000986 */ /* 0x0001ea000c101924 */
[----:B------:R-:W-:Y:S05]  /*35a0*/  @!P1 BRA `(.L_x_99) ;  /* 0x0000000000049947 */ /* 0x000fea0003800000 */
[----:B------:R0:W5:Y:S02]  /*35b0*/  LDG.E.LTC128B R25, desc[UR36][R8.64+0x100] ;  /* 0x0001002408197981 */ /* 0x000164000c1e1920 */
.L_x_99:
[----:B------:R-:W-:Y:S05]  /*35c0*/  BSYNC B1 ;  /* 0x0000000000017941 */ /* 0x000fea0003800000 */
.L_x_98:
        /* <DEDUP_REMOVED lines=8> */
.L_x_101:
[----:B------:R-:W-:Y:S05]  /*3650*/  BSYNC B1 ;  /* 0x0000000000017941 */ /* 0x000fea0003800000 */
.L_x_100:
        /* <DEDUP_REMOVED lines=8> */
.L_x_103:
[----:B------:R-:W-:Y:S05]  /*36e0*/  BSYNC B1 ;  /* 0x0000000000017941 */ /* 0x000fea0003800000 */
.L_x_102:
[----:B0----5:R-:W-:Y:S01]  /*36f0*/  FMUL R13, R25, R156 ;  /* 0x0000009c190d7220 */ /* 0x021fe20000400000 */
[----:B------:R-:W-:Y:S01]  /*3700*/  ISETP.GT.AND P2, PT, R0, RZ, P1 ;  /* 0x000000ff0000720c */ /* 0x000fe20000f44270 */
[----:B------:R-:W-:Y:S02]  /*3710*/  BSSY B1, `(.L_x_104) ;  /* 0x0000005000017945 */ /* 0x000fe40003800000 */
[----:B------:R-:W-:-:S05]  /*3720*/  FFMA R13, R60, R155, R13 ;  /* 0x0000009b3c0d7223 */ /* 0x000fca000000000d */
[----:B------:R0:W-:Y:S05]  /*3730*/  @P3 STG.E desc[UR36][R4.64+0x120], R13 ;  /* 0x0001200d04003986 */ /* 0x0001ea000c101924 */
[----:B------:R-:W-:Y:S05]  /*3740*/  @!P2 BRA `(.L_x_105) ;  /* 0x000000000004a947 */ /* 0x000fea0003800000 */
[----:B------:R0:W5:Y:S02]  /*3750*/  LDG.E.LTC128B R25, desc[UR36][R6.64+0x124] ;  /* 0x0001242406197981 */ /* 0x000164000c1e1920 */
.L_x_105:
[----:B------:R-:W-:Y:S05]  /*3760*/  BSYNC B1 ;  /* 0x0000000000017941 */ /* 0x000fea0003800000 */
.L_x_104:
[----:B-----5:R-:W-:Y:S01]  /*3770*/  FMUL R12, R25, R156 ;  /* 0x0000009c190c7220 */ /* 0x020fe20000400000 */
[----:B------:R-:W-:Y:S01]  /*3780*/  ISETP.GT.AND P0, PT, R0, 0x8, P0 ;  /* 0x000000080000780c */ /* 0x000fe20000704270 */
[----:B------:R-:W-:Y:S02]  /*3790*/  BSSY B1, `(.L_x_106) ;  /* 0x0000005000017945 */ /* 0x000fe40003800000 */
[----:B------:R-:W-:-:S05]  /*37a0*/  FFMA R61, R61, R155, R12 ;  /* 0x0000009b3d3d7223 */ /* 0x000fca000000000c */
[----:B------:R0:W-:Y:S05]  /*37b0*/  @P2 STG.E desc[UR36][R4.64+0x124], R61 ;  /* 0x0001243d04002986 */ /* 0x0001ea000c101924 */
[----:B------:R-:W-:Y:S05]  /*37c0*/  @!P0 BRA `(.L_x_107) ;  /* 0x0000000000048947 */ /* 0x000fea0003800000 */
[----:B------:R0:W5:Y:S02]  /*37d0*/  LDG.E.LTC128B R25, desc[UR36][R8.64+0x120] ;  /* 0x0001202408197981 */ /* 0x000164000c1e1920 */
.L_x_107:
[----:B------:R-:W-:Y:S05]  /*37e0*/  BSYNC B1 ;  /* 0x0000000000017941 */ /* 0x000fea0003800000 */
.L_x_106:
        /* <DEDUP_REMOVED lines=8> */
.L_x_109:
[----:B------:R-:W-:Y:S05]  /*3870*/  BSYNC B1 ;  /* 0x0000000000017941 */ /* 0x000fea0003800000 */
.L_x_108:
        /* <DEDUP_REMOVED lines=8> */
.L_x_111:
[----:B------:R-:W-:Y:S05]  /*3900*/  BSYNC B1 ;  /* 0x0000000000017941 */ /* 0x000fea0003800000 */
.L_x_110:
[----:B0----5:R-:W-:Y:S01]  /*3910*/  FMUL R13, R25, R156 ;  /* 0x0000009c190d7220 */ /* 0x021fe20000400000 */
[----:B------:R-:W-:Y:S01]  /*3920*/  ISETP.GT.AND P1, PT, R0, RZ, P0 ;  /* 0x000000ff0000720c */ /* 0x000fe20000724270 */
[----:B------:R-:W-:Y:S02]  /*3930*/  BSSY B1, `(.L_x_112) ;  /* 0x0000005000017945 */ /* 0x000fe40003800000 */
[----:B------:R-:W-:-:S05]  /*3940*/  FFMA R13, R64, R155, R13 ;  /* 0x0000009b400d7223 */ /* 0x000fca000000000d */
[----:B------:R0:W-:Y:S05]  /*3950*/  @P3 STG.E desc[UR36][R4.64+0x140], R13 ;  /* 0x0001400d04003986 */ /* 0x0001ea000c101924 */
[----:B------:R-:W-:Y:S05]  /*3960*/  @!P1 BRA `(.L_x_113) ;  /* 0x0000000000049947 */ /* 0x000fea0003800000 */
[----:B------:R0:W5:Y:S02]  /*3970*/  LDG.E.LTC128B R25, desc[UR36][R6.64+0x144] ;  /* 0x0001442406197981 */ /* 0x000164000c1e1920 */
.L_x_113:
[----:B------:R-:W-:Y:S05]  /*3980*/  BSYNC B1 ;  /* 0x0000000000017941 */ /* 0x000fea0003800000 */
.L_x_112:
[----:B-----5:R-:W-:Y:S01]  /*3990*/  FMUL R12, R25, R156 ;  /* 0x0000009c190c7220 */ /* 0x020fe20000400000 */
[----:B------:R-:W-:Y:S01]  /*39a0*/  ISETP.GT.AND P2, PT, R0, 0x8, P2 ;  /* 0x000000080000780c */ /* 0x000fe20001744270 */
[----:B------:R-:W-:Y:S02]  /*39b0*/  BSSY B1, `(.L_x_114) ;  /* 0x0000005000017945 */ /* 0x000fe40003800000 */
[----:B------:R-:W-:-:S05]  /*39c0*/  FFMA R65, R65, R155, R12 ;  /* 0x0000009b41417223 */ /* 0x000fca000000000c */
[----:B------:R0:W-:Y:S05]  /*39d0*/  @P1 STG.E desc[UR36][R4.64+0x144], R65 ;  /* 0x0001444104001986 */ /* 0x0001ea000c101924 */
[----:B------:R-:W-:Y:S05]  /*39e0*/  @!P2 BRA `(.L_x_115) ;  /* 0x000000000004a947 */ /* 0x000fea0003800000 */
[----:B------:R0:W5:Y:S02]  /*39f0*/  LDG.E.LTC128B R25, desc[UR36][R8.64+0x140] ;  /* 0x0001402408197981 */ /* 0x000164000c1e1920 */
.L_x_115:
[----:B------:R-:W-:Y:S05]  /*3a00*/  BSYNC B1 ;  /* 0x0000000000017941 */ /* 0x000fea0003800000 */
.L_x_114:
        /* <DEDUP_REMOVED lines=8> */
.L_x_117:
[----:B------:R-:W-:Y:S05]  /*3a90*/  BSYNC B1 ;  /* 0x0000000000017941 */ /* 0x000fea0003800000 */
.L_x_116:
        /* <DEDUP_REMOVED lines=8> */
.L_x_119:
[----:B------:R-:W-:Y:S05]  /*3b20*/  BSYNC B1 ;  /* 0x0000000000017941 */ /* 0x000fea0003800000 */
.L_x_118:
[----:B0----5:R-:W-:Y:S01]  /*3b30*/  FMUL R13, R25, R156 ;  /* 0x0000009c190d7220 */ /* 0x021fe20000400000 */
[----:B------:R-:W-:Y:S01]  /*3b40*/  ISETP.GT.AND P0, PT, R0, RZ, P2 ;  /* 0x000000ff0000720c */ /* 0x000fe20001704270 */
[----:B------:R-:W-:Y:S02]  /*3b50*/  BSSY B1, `(.L_x_120) ;  /* 0x0000005000017945 */ /* 0x000fe40003800000 */
[----:B------:R-:W-:-:S05]  /*3b60*/  FFMA R13, R68, R155, R13 ;  /* 0x0000009b440d7223 */ /* 0x000fca000000000d */
[----:B------:R0:W-:Y:S05]  /*3b70*/  @P3 STG.E desc[UR36][R4.64+0x160], R13 ;  /* 0x0001600d04003986 */ /* 0x0001ea000c101924 */
[----:B------:R-:W-:Y:S05]  /*3b80*/  @!P0 BRA `(.L_x_121) ;  /* 0x0000000000048947 */ /* 0x000fea0003800000 */
[----:B------:R0:W5:Y:S02]  /*3b90*/  LDG.E.LTC128B R25, desc[UR36][R6.64+0x164] ;  /* 0x0001642406197981 */ /* 0x000164000c1e1920 */
.L_x_121:
[----:B------:R-:W-:Y:S05]  /*3ba0*/  BSYNC B1 ;  /* 0x0000000000017941 */ /* 0x000fea0003800000 */
.L_x_120:
[----:B-----5:R-:W-:Y:S01]  /*3bb0*/  FMUL R12, R25, R156 ;  /* 0x0000009c190c7220 */ /* 0x020fe20000400000 */
[----:B------:R-:W-:Y:S01]  /*3bc0*/  ISETP.GT.AND P1, PT, R0, 0x8, P1 ;  /* 0x000000080000780c */ /* 0x000fe20000f24270 */
[----:B------:R-:W-:Y:S02]  /*3bd0*/  BSSY B1, `(.L_x_122) ;  /* 0x0000005000017945 */ /* 0x000fe40003800000 */
[----:B------:R-:W-:-:S05]  /*3be0*/  FFMA R69, R69, R155, R12 ;  /* 0x0000009b45457223 */ /* 0x000fca000000000c */
[----:B------:R0:W-:Y:S05]  /*3bf0*/  @P0 STG.E desc[UR36][R4.64+0x164], R69 ;  /* 0x0001644504000986 */ /* 0x0001ea000c101924 */
[----:B------:R-:W-:Y:S05]  /*3c00*/  @!P1 BRA `(.L_x_123) ;  /* 0x0000000000049947 */ /* 0x000fea0003800000 */
[----:B------:R0:W5:Y:S02]  /*3c10*/  LDG.E.LTC128B R25, desc[UR36][R8.64+0x160] ;  /* 0x0001602408197981 */ /* 0x000164000c1e1920 */
.L_x_123:
[----:B------:R-:W-:Y:S05]  /*3c20*/  BSYNC B1 ;  /* 0x0000000000017941 */ /* 0x000fea0003800000 */
.L_x_122:
        /* <DEDUP_REMOVED lines=8> */
.L_x_125:
[----:B------:R-:W-:Y:S05]  /*3cb0*/  BSYNC B1 ;  /* 0x0000000000017941 */ /* 0x000fea0003800000 */
.L_x_124:
        /* <DEDUP_REMOVED lines=8> */
.L_x_127:
[----:B------:R-:W-:Y:S05]  /*3d40*/  BSYNC B1 ;  /* 0x0000000000017941 */ /* 0x000fea0003800000 */
.L_x_126:
[----:B0----5:R-:W-:Y:S01]  /*3d50*/  FMUL R13, R25, R156 ;  /* 0x0000009c190d7220 */ /* 0x021fe20000400000 */
[----:B------:R-:W-:Y:S01]  /*3d60*/  ISETP.GT.AND P2, PT, R0, RZ, P1 ;  /* 0x000000ff0000720c */ /* 0x000fe20000f44270 */
[----:B------:R-:W-:Y:S02]  /*3d70*/  BSSY B1, `(.L_x_128) ;  /* 0x0000005000017945 */ /* 0x000fe40003800000 */
[----:B------:R-:W-:-:S05]  /*3d80*/  FFMA R13, R72, R155, R13 ;  /* 0x0000009b480d7223 */ /* 0x000fca000000000d */
[----:B------:R0:W-:Y:S05]  /*3d90*/  @P3 STG.E desc[UR36][R4.64+0x180], R13 ;  /* 0x0001800d04003986 */ /* 0x0001ea000c101924 */
[----:B------:R-:W-:Y:S05]  /*3da0*/  @!P2 BRA `(.L_x_129) ;  /* 0x000000000004a947 */ /* 0x000fea0003800000 */
[----:B------:R0:W5:Y:S02]  /*3db0*/  LDG.E.LTC128B R25, desc[UR36][R6.64+0x184] ;  /* 0x0001842406197981 */ /* 0x000164000c1e1920 */
.L_x_129:
[----:B------:R-:W-:Y:S05]  /*3dc0*/  BSYNC B1 ;  /* 0x0000000000017941 */ /* 0x000fea0003800000 */
.L_x_128:
[----:B-----5:R-:W-:Y:S01]  /*3dd0*/  FMUL R12, R25, R156 ;  /* 0x0000009c190c7220 */ /* 0x020fe20000400000 */
[----:B------:R-:W-:Y:S01]  /*3de0*/  ISETP.GT.AND P0, PT, R0, 0x8, P0 ;  /* 0x000000080000780c */ /* 0x000fe20000704270 */
[----:B------:R-:W-:Y:S02]  /*3df0*/  BSSY B1, `(.L_x_130) ;  /* 0x0000005000017945 */ /* 0x000fe40003800000 */
[----:B------:R-:W-:-:S05]  /*3e00*/  FFMA R73, R73, R155, R12 ;  /* 0x0000009b49497223 */ /* 0x000fca000000000c */
[----:B------:R0:W-:Y:S05]  /*3e10*/  @P2 STG.E desc[UR36][R4.64+0x184], R73 ;  /* 0x0001844904002986 */ /* 0x0001ea000c101924 */
[----:B------:R-:W-:Y:S05]  /*3e20*/  @!P0 BRA `(.L_x_131) ;  /* 0x0000000000048947 */ /* 0x000fea0003800000 */
[----:B------:R0:W5:Y:S02]  /*3e30*/  LDG.E.LTC128B R25, desc[UR36][R8.64+0x180] ;  /* 0x0001802408197981 */ /* 0x000164000c1e1920 */
.L_x_131:
[----:B------:R-:W-:Y:S05]  /*3e40*/  BSYNC B1 ;  /* 0x0000000000017941 */ /* 0x000fea0003800000 */
.L_x_130:
        /* <DEDUP_REMOVED lines=8> */
.L_x_133:
[----:B------:R-:W-:Y:S05]  /*3ed0*/  BSYNC B1 ;  /* 0x0000000000017941 */ /* 0x000fea0003800000 */
.L_x_132:
        /* <DEDUP_REMOVED lines=8> */
.L_x_135:
[----:B------:R-:W-:Y:S05]  /*3f60*/  BSYNC B1 ;  /* 0x0000000000017941 */ /* 0x000fea0003800000 */
.L_x_134:
[----:B0----5:R-:W-:Y:S01]  /*3f70*/  FMUL R13, R25, R156 ;  /* 0x0000009c190d7220 */ /* 0x021fe20000400000 */
[----:B------:R-:W-:Y:S01]  /*3f80*/  ISETP.GT.AND P1, PT, R0, RZ, P0 ;  /* 0x000000ff0000720c */ /* 0x000fe20000724270 */
[----:B------:R-:W-:Y:S02]  /*3f90*/  BSSY B1, `(.L_x_136) ;  /* 0x0000005000017945 */ /* 0x000fe40003800000 */
[----:B------:R-:W-:-:S05]  /*3fa0*/  FFMA R13, R76, R155, R13 ;  /* 0x0000009b4c0d7223 */ /* 0x000fca000000000d */
[----:B------:R0:W-:Y:S05]  /*3fb0*/  @P3 STG.E desc[UR36][R4.64+0x1a0], R13 ;  /* 0x0001a00d04003986 */ /* 0x0001ea000c101924 */
[----:B------:R-:W-:Y:S05]  /*3fc0*/  @!P1 BRA `(.L_x_137) ;  /* 0x0000000000049947 */ /* 0x000fea0003800000 */
[----:B------:R0:W5:Y:S02]  /*3fd0*/  LDG.E.LTC128B R25, desc[UR36][R6.64+0x1a4] ;  /* 0x0001a42406197981 */ /* 0x000164000c1e1920 */
.L_x_137:
[----:B------:R-:W-:Y:S05]  /*3fe0*/  BSYNC B1 ;  /* 0x0000000000017941 */ /* 0x000fea0003800000 */
.L_x_136:
[----:B-----5:R-:W-:Y:S01]  /*3ff0*/  FMUL R12, R25, R156 ;  /* 0x0000009c190c7220 */ /* 0x020fe20000400000 */
[----:B------:R-:W-:Y:S01]  /*4000*/  ISETP.GT.AND P2, PT, R0, 0x8, P2 ;  /* 0x000000080000780c */ /* 0x000fe20001744270 */
[----:B------:R-:W-:Y:S02]  /*4010*/  BSSY B1, `(.L_x_138) ;  /* 0x0000005000017945 */ /* 0x000fe40003800000 */
[----:B------:R-:W-:-:S05]  /*4020*/  FFMA R77, R77, R155, R12 ;  /* 0x0000009b4d4d7223 */ /* 0x000fca000000000c */
[----:B------:R0:W-:Y:S05]  /*4030*/  @P1 STG.E desc[UR36][R4.64+0x1a4], R77 ;  /* 0x0001a44d04001986 */ /* 0x0001ea000c101924 */
[----:B------:R-:W-:Y:S05]  /*4040*/  @!P2 BRA `(.L_x_139) ;  /* 0x000000000004a947 */ /* 0x000fea0003800000 */
[----:B------:R0:W5:Y:S02]  /*4050*/  LDG.E.LTC128B R25, desc[UR36][R8.64+0x1a0] ;  /* 0x0001a02408197981 */ /* 0x000164000c1e1920 */
.L_x_139:
[----:B------:R-:W-:Y:S05]  /*4060*/  BSYNC B1 ;  /* 0x0000000000017941 */ /* 0x000fea0003800000 */
.L_x_138:
        /* <DEDUP_REMOVED lines=8> */
.L_x_141:
[----:B------:R-:W-:Y:S05]  /*40f0*/  BSYNC B1 ;  /* 0x0000000000017941 */ /* 0x000fea0003800000 */
.L_x_140:
        /* <DEDUP_REMOVED lines=8> */
.L_x_143:
[----:B------:R-:W-:Y:S05]  /*4180*/  BSYNC B1 ;  /* 0x0000000000017941 */ /* 0x000fea0003800000 */
.L_x_142:
[----:B0----5:R-:W-:Y:S01]  /*4190*/  FMUL R13, R25, R156 ;  /* 0x0000009c190d7220 */ /* 0x021fe20000400000 */
[----:B------:R-:W-:Y:S01]  /*41a0*/  ISETP.GT.AND P0, PT, R0, RZ, P2 ;  /* 0x000000ff0000720c */ /* 0x000fe20001704270 */
[----:B------:R-:W-:Y:S02]  /*41b0*/  BSSY B1, `(.L_x_144) ;  /* 0x0000005000017945 */ /* 0x000fe40003800000 */
[----:B------:R-:W-:-:S05]  /*41c0*/  FFMA R13, R80, R155, R13 ;  /* 0x0000009b500d7223 */ /* 0x000fca000000000d */
[----:B------:R0:W-:Y:S05]  /*41d0*/  @P3 STG.E desc[UR36][R4.64+0x1c0], R13 ;  /* 0x0001c00d04003986 */ /* 0x0001ea000c101924 */
[----:B------:R-:W-:Y:S05]  /*41e0*/  @!P0 BRA `(.L_x_145) ;  /* 0x0000000000048947 */ /* 0x000fea0003800000 */
[----:B------:R0:W5:Y:S02]  /*41f0*/  LDG.E.LTC128B R25, desc[UR36][R6.64+0x1c4] ;  /* 0x0001c42406197981 */ /* 0x000164000c1e1920 */
.L_x_145:
[----:B------:R-:W-:Y:S05]  /*4200*/  BSYNC B1 ;  /* 0x0000000000017941 */ /* 0x000fea0003800000 */
.L_x_144:
[----:B-----5:R-:W-:Y:S01]  /*4210*/  FMUL R12, R25, R156 ;  /* 0x0000009c190c7220 */ /* 0x020fe20000400000 */
[----:B------:R-:W-:Y:S01]  /*4220*/  ISETP.GT.AND P1, PT, R0, 0x8, P1 ;  /* 0x000000080000780c */ /* 0x000fe20000f24270 */
[----:B------:R-:W-:Y:S02]  /*4230*/  BSSY B1, `(.L_x_146) ;  /* 0x0000005000017945 */ /* 0x000fe40003800000 */
[----:B------:R-:W-:-:S05]  /*4240*/  FFMA R81, R81, R155, R12 ;  /* 0x0000009b51517223 */ /* 0x000fca000000000c */
[----:B------:R0:W-:Y:S05]  /*4250*/  @P0 STG.E desc[UR36][R4.64+0x1c4], R81 ;  /* 0x0001c45104000986 */ /* 0x0001ea000c101924 */
[----:B------:R-:W-:Y:S05]  /*4260*/  @!P1 BRA `(.L_x_147) ;  /* 0x0000000000049947 */ /* 0x000fea0003800000 */
[----:B------:R0:W5:Y:S02]  /*4270*/  LDG.E.LTC128B R25, desc[UR36][R8.64+0x1c0] ;  /* 0x0001c02408197981 */ /* 0x000164000c1e1920 */
.L_x_147:
[----:B------:R-:W-:Y:S05]  /*4280*/  BSYNC B1 ;  /* 0x0000000000017941 */ /* 0x000fea0003800000 */
.L_x_146:
        /* <DEDUP_REMOVED lines=8> */
.L_x_149:
[----:B------:R-:W-:Y:S05]  /*4310*/  BSYNC B1 ;  /* 0x0000000000017941 */ /* 0x000fea0003800000 */
.L_x_148:
        /* <DEDUP_REMOVED lines=8> */
.L_x_151:
[----:B------:R-:W-:Y:S05]  /*43a0*/  BSYNC B1 ;  /* 0x0000000000017941 */ /* 0x000fea0003800000 */
.L_x_150:
[----:B0----5:R-:W-:Y:S01]  /*43b0*/  FMUL R13, R25, R156 ;  /* 0x0000009c190d7220 */ /* 0x021fe20000400000 */
[----:B------:R-:W-:Y:S01]  /*43c0*/  ISETP.GT.AND P2, PT, R0, RZ, P1 ;  /* 0x000000ff0000720c */ /* 0x000fe20000f44270 */
[----:B------:R-:W-:Y:S02]  /*43d0*/  BSSY B1, `(.L_x_152) ;  /* 0x0000005000017945 */ /* 0x000fe40003800000 */
[----:B------:R-:W-:-:S05]  /*43e0*/  FFMA R13, R84, R155, R13 ;  /* 0x0000009b540d7223 */ /* 0x000fca000000000d */
[----:B------:R0:W-:Y:S05]  /*43f0*/  @P3 STG.E desc[UR36][R4.64+0x1e0], R13 ;  /* 0x0001e00d04003986 */ /* 0x0001ea000c101924 */
[----:B------:R-:W-:Y:S05]  /*4400*/  @!P2 BRA `(.L_x_153) ;  /* 0x000000000004a947 */ /* 0x000fea0003800000 */
[----:B------:R0:W5:Y:S02]  /*4410*/  LDG.E.LTC128B R25, desc[UR36][R6.64+0x1e4] ;  /* 0x0001e42406197981 */ /* 0x000164000c1e1920 */
.L_x_153:
[----:B------:R-:W-:Y:S05]  /*4420*/  BSYNC B1 ;  /* 0x0000000000017941 */ /* 0x000fea0003800000 */
.L_x_152:
[----:B-----5:R-:W-:Y:S01]  /*4430*/  FMUL R12, R25, R156 ;  /* 0x0000009c190c7220 */ /* 0x020fe20000400000 */
[----:B------:R-:W-:Y:S01]  /*4440*/  ISETP.GT.AND P0, PT, R0, 0x8, P0 ;  /* 0x000000080000780c */ /* 0x000fe20000704270 */
[----:B------:R-:W-:Y:S02]  /*4450*/  BSSY B1, `(.L_x_154) ;  /* 0x0000005000017945 */ /* 0x000fe40003800000 */
[----:B------:R-:W-:-:S05]  /*4460*/  FFMA R85, R85, R155, R12 ;  /* 0x0000009b55557223 */ /* 0x000fca000000000c */
[----:B------:R0:W-:Y:S05]  /*4470*/  @P2 STG.E desc[UR36][R4.64+0x1e4], R85 ;  /* 0x0001e45504002986 */ /* 0x0001ea000c101924 */
[----:B------:R-:W-:Y:S05]  /*4480*/  @!P0 BRA `(.L_x_155) ;  /* 0x0000000000048947 */ /* 0x000fea0003800000 */
[----:B------:R0:W5:Y:S02]  /*4490*/  LDG.E.LTC128B R25, desc[UR36][R8.64+0x1e0] ;  /* 0x0001e02408197981 */ /* 0x000164000c1e1920 */
.L_x_155:
[----:B------:R-:W-:Y:S05]  /*44a0*/  BSYNC B1 ;  /* 0x0000000000017941 */ /* 0x000fea0003800000 */
.L_x_154:
        /* <DEDUP_REMOVED lines=8> */
.L_x_157:
[----:B------:R-:W-:Y:S05]  /*4530*/  BSYNC B1 ;  /* 0x0000000000017941 */ /* 0x000fea0003800000 */
.L_x_156:
        /* <DEDUP_REMOVED lines=8> */
.L_x_159:
[----:B------:R-:W-:Y:S05]  /*45c0*/  BSYNC B1 ;  /* 0x0000000000017941 */ /* 0x000fea0003800000 */
.L_x_158:
[----:B0----5:R-:W-:Y:S01]  /*45d0*/  FMUL R13, R25, R156 ;  /* 0x0000009c190d7220 */ /* 0x021fe20000400000 */
[----:B------:R-:W-:Y:S01]  /*45e0*/  ISETP.GT.AND P1, PT, R0, RZ, P0 ;  /* 0x000000ff0000720c */ /* 0x000fe20000724270 */
[----:B------:R-:W-:Y:S02]  /*45f0*/  BSSY B1, `(.L_x_160) ;  /* 0x0000005000017945 */ /* 0x000fe40003800000 */
[----:B------:R-:W-:-:S05]  /*4600*/  FFMA R13, R88, R155, R13 ;  /* 0x0000009b580d7223 */ /* 0x000fca000000000d */
[----:B------:R0:W-:Y:S05]  /*4610*/  @P3 STG.E desc[UR36][R4.64+0x200], R13 ;  /* 0x0002000d04003986 */ /* 0x0001ea000c101924 */
[----:B------:R-:W-:Y:S05]  /*4620*/  @!P1 BRA `(.L_x_161) ;  /* 0x0000000000049947 */ /* 0x000fea0003800000 */
[----:B------:R0:W5:Y:S02]  /*4630*/  LDG.E.LTC128B R25, desc[UR36][R6.64+0x204] ;  /* 0x0002042406197981 */ /* 0x000164000c1e1920 */
.L_x_161:
[----:B------:R-:W-:Y:S05]  /*4640*/  BSYNC B1 ;  /* 0x0000000000017941 */ /* 0x000fea0003800000 */
.L_x_160:
[----:B-----5:R-:W-:Y:S01]  /*4650*/  FMUL R12, R25, R156 ;  /* 0x0000009c190c7220 */ /* 0x020fe20000400000 */
[----:B------:R-:W-:Y:S01]  /*4660*/  ISETP.GT.AND P2, PT, R0, 0x8, P2 ;  /* 0x000000080000780c */ /* 0x000fe20001744270 */
[----:B------:R-:W-:Y:S02]  /*4670*/  BSSY B1, `(.L_x_162) ;  /* 0x0000005000017945 */ /* 0x000fe40003800000 */
[----:B------:R-:W-:-:S05]  /*4680*/  FFMA R89, R89, R155, R12 ;  /* 0x0000009b59597223 */ /* 0x000fca000000000c */
[----:B------:R0:W-:Y:S05]  /*4690*/  @P1 STG.E desc[UR36][R4.64+0x204], R89 ;  /* 0x0002045904001986 */ /* 0x0001ea000c101924 */
[----:B------:R-:W-:Y:S05]  /*46a0*/  @!P2 BRA `(.L_x_163) ;  /* 0x000000000004a947 */ /* 0x000fea0003800000 */
[----:B------:R0:W5:Y:S02]  /*46b0*/  LDG.E.LTC128B R25, desc[UR36][R8.64+0x200] ;  /* 0x0002002408197981 */ /* 0x000164000c1e1920 */
.L_x_163:
[----:B------:R-:W-:Y:S05]  /*46c0*/  BSYNC B1 ;  /* 0x0000000000017941 */ /* 0x000fea0003800000 */
.L_x_162:
        /* <DEDUP_REMOVED lines=8> */
.L_x_165:
[----:B------:R-:W-:Y:S05]  /*4750*/  BSYNC B1 ;  /* 0x0000000000017941 */ /* 0x000fea0003800000 */
.L_x_164:
        /* <DEDUP_REMOVED lines=8> */
.L_x_167:
[----:B------:R-:W-:Y:S05]  /*47e0*/  BSYNC B1 ;  /* 0x0000000000017941 */ /* 0x000fea0003800000 */
.L_x_166:
[----:B0----5:R-:W-:Y:S01]  /*47f0*/  FMUL R13, R25, R156 ;  /* 0x0000009c190d7220 */ /* 0x021fe20000400000 */
[----:B------:R-:W-:Y:S01]  /*4800*/  ISETP.GT.AND P0, PT, R0, RZ, P2 ;  /* 0x000000ff0000720c */ /* 0x000fe20001704270 */
[----:B------:R-:W-:Y:S02]  /*4810*/  BSSY B1, `(.L_x_168) ;  /* 0x0000005000017945 */ /* 0x000fe40003800000 */
[----:B------:R-:W-:-:S05]  /*4820*/  FFMA R13, R92, R155, R13 ;  /* 0x0000009b5c0d7223 */ /* 0x000fca000000000d */
[----:B------:R0:W-:Y:S05]  /*4830*/  @P3 STG.E desc[UR36][R4.64+0x220], R13 ;  /* 0x0002200d04003986 */ /* 0x0001ea000c101924 */
[----:B------:R-:W-:Y:S05]  /*4840*/  @!P0 BRA `(.L_x_169) ;  /* 0x0000000000048947 */ /* 0x000fea0003800000 */
[----:B------:R0:W5:Y:S02]  /*4850*/  LDG.E.LTC128B R25, desc[UR36][R6.64+0x224] ;  /* 0x0002242406197981 */ /* 0x000164000c1e1920 */
.L_x_169:
[----:B------:R-:W-:Y:S05]  /*4860*/  BSYNC B1 ;  /* 0x0000000000017941 */ /* 0x000fea0003800000 */
.L_x_168:
[----:B-----5:R-:W-:Y:S01]  /*4870*/  FMUL R12, R25, R156 ;  /* 0x0000009c190c7220 */ /* 0x020fe20000400000 */
[----:B------:R-:W-:Y:S01]  /*4880*/  ISETP.GT.AND P1, PT, R0, 0x8, P1 ;  /* 0x000000080000780c */ /* 0x000fe20000f24270 */
[----:B------:R-:W-:Y:S02]  /*4890*/  BSSY B1, `(.L_x_170) ;  /* 0x0000005000017945 */ /* 0x000fe40003800000 */
[----:B------:R-:W-:-:S05]  /*48a0*/  FFMA R93, R93, R155, R12 ;  /* 0x0000009b5d5d7223 */ /* 0x000fca000000000c */
[----:B------:R0:W-:Y:S05]  /*48b0*/  @P0 STG.E desc[UR36][R4.64+0x224], R93 ;  /* 0x0002245d04000986 */ /* 0x0001ea000c101924 */
[----:B------:R-:W-:Y:S05]  /*48c0*/  @!P1 BRA `(.L_x_171) ;  /* 0x0000000000049947 */ /* 0x000fea0003800000 */
[----:B------:R0:W5:Y:S02]  /*48d0*/  LDG.E.LTC128B R25, desc[UR36][R8.64+0x220] ;  /* 0x0002202408197981 */ /* 0x000164000c1e1920 */
.L_x_171:
[----:B------:R-:W-:Y:S05]  /*48e0*/  BSYNC B1 ;  /* 0x0000000000017941 */ /* 0x000fea0003800000 */
.L_x_170:
        /* <DEDUP_REMOVED lines=8> */
.L_x_173:
[----:B------:R-:W-:Y:S05]  /*4970*/  BSYNC B1 ;  /* 0x0000000000017941 */ /* 0x000fea0003800000 */
.L_x_172:
        /* <DEDUP_REMOVED lines=8> */
.L_x_175:
[----:B------:R-:W-:Y:S05]  /*4a00*/  BSYNC B1 ;  /* 0x0000000000017941 */ /* 0x000fea0003800000 */
.L_x_174:
[----:B0----5:R-:W-:Y:S01]  /*4a10*/  FMUL R13, R25, R156 ;  /* 0x0000009c190d7220 */ /* 0x021fe20000400000 */
[----:B------:R-:W-:Y:S01]  /*4a20*/  ISETP.GT.AND P2, PT, R0, RZ, P1 ;  /* 0x000000ff0000720c */ /* 0x000fe20000f44270 */
[----:B------:R-:W-:Y:S02]  /*4a30*/  BSSY B1, `(.L_x_176) ;  /* 0x0000005000017945 */ /* 0x000fe40003800000 */
[----:B------:R-:W-:-:S05]  /*4a40*/  FFMA R13, R96, R155, R13 ;  /* 0x0000009b600d7223 */ /* 0x000fca000000000d */
[----:B------:R0:W-:Y:S05]  /*4a50*/  @P3 STG.E desc[UR36][R4.64+0x240], R13 ;  /* 0x0002400d04003986 */ /* 0x0001ea000c101924 */
[----:B------:R-:W-:Y:S05]  /*4a60*/  @!P2 BRA `(.L_x_177) ;  /* 0x000000000004a947 */ /* 0x000fea0003800000 */
[----:B------:R0:W5:Y:S02]  /*4a70*/  LDG.E.LTC128B R25, desc[UR36][R6.64+0x244] ;  /* 0x0002442406197981 */ /* 0x000164000c1e1920 */
.L_x_177:
[----:B------:R-:W-:Y:S05]  /*4a80*/  BSYNC B1 ;  /* 0x0000000000017941 */ /* 0x000fea0003800000 */
.L_x_176:
[----:B-----5:R-:W-:Y:S01]  /*4a90*/  FMUL R12, R25, R156 ;  /* 0x0000009c190c7220 */ /* 0x020fe20000400000 */
[----:B------:R-:W-:Y:S01]  /*4aa0*/  ISETP.GT.AND P0, PT, R0, 0x8, P0 ;  /* 0x000000080000780c */ /* 0x000fe20000704270 */
[----:B------:R-:W-:Y:S02]  /*4ab0*/  BSSY B1, `(.L_x_178) ;  /* 0x0000005000017945 */ /* 0x000fe40003800000 */
[----:B------:R-:W-:-:S05]  /*4ac0*/  FFMA R97, R97, R155, R12 ;  /* 0x0000009b61617223 */ /* 0x000fca000000000c */
[----:B------:R0:W-:Y:S05]  /*4ad0*/  @P2 STG.E desc[UR36][R4.64+0x244], R97 ;  /* 0x0002446104002986 */ /* 0x0001ea000c101924 */
[----:B------:R-:W-:Y:S05]  /*4ae0*/  @!P0 BRA `(.L_x_179) ;  /* 0x0000000000048947 */ /* 0x000fea0003800000 */
[----:B------:R0:W5:Y:S02]  /*4af0*/  LDG.E.LTC128B R25, desc[UR36][R8.64+0x240] ;  /* 0x0002402408197981 */ /* 0x000164000c1e1920 */
.L_x_179:
[----:B------:R-:W-:Y:S05]  /*4b00*/  BSYNC B1 ;  /* 0x0000000000017941 */ /* 0x000fea0003800000 */
.L_x_178:
        /* <DEDUP_REMOVED lines=8> */
.L_x_181:
[----:B------:R-:W-:Y:S05]  /*4b90*/  BSYNC B1 ;  /* 0x0000000000017941 */ /* 0x000fea0003800000 */
.L_x_180:
        /* <DEDUP_REMOVED lines=8> */
.L_x_183:
[----:B------:R-:W-:Y:S05]  /*4c20*/  BSYNC B1 ;  /* 0x0000000000017941 */ /* 0x000fea0003800000 */
.L_x_182:
[----:B0----5:R-:W-:Y:S01]  /*4c30*/  FMUL R13, R25, R156 ;  /* 0x0000009c190d7220 */ /* 0x021fe20000400000 */
[----:B------:R-:W-:Y:S01]  /*4c40*/  ISETP.GT.AND P1, PT, R0, RZ, P0 ;  /* 0x000000ff0000720c */ /* 0x000fe20000724270 */
[----:B------:R-:W-:Y:S02]  /*4c50*/  BSSY B1, `(.L_x_184) ;  /* 0x0000005000017945 */ /* 0x000fe40003800000 */
[----:B------:R-:W-:-:S05]  /*4c60*/  FFMA R13, R100, R155, R13 ;  /* 0x0000009b640d7223 */ /* 0x000fca000000000d */
[----:B------:R0:W-:Y:S05]  /*4c70*/  @P3 STG.E desc[UR36][R4.64+0x260], R13 ;  /* 0x0002600d04003986 */ /* 0x0001ea000c101924 */
[----:B------:R-:W-:Y:S05]  /*4c80*/  @!P1 BRA `(.L_x_185) ;  /* 0x0000000000049947 */ /* 0x000fea0003800000 */
[----:B------:R0:W5:Y:S02]  /*4c90*/  LDG.E.LTC128B R25, desc[UR36][R6.64+0x264] ;  /* 0x0002642406197981 */ /* 0x000164000c1e1920 */
.L_x_185:
[----:B------:R-:W-:Y:S05]  /*4ca0*/  BSYNC B1 ;  /* 0x0000000000017941 */ /* 0x000fea0003800000 */
.L_x_184:
[----:B-----5:R-:W-:Y:S01]  /*4cb0*/  FMUL R12, R25, R156 ;  /* 0x0000009c190c7220 */ /* 0x020fe20000400000 */
[----:B------:R-:W-:Y:S01]  /*4cc0*/  ISETP.GT.AND P2, PT, R0, 0x8, P2 ;  /* 0x000000080000780c */ /* 0x000fe20001744270 */
[----:B------:R-:W-:Y:S02]  /*4cd0*/  BSSY B1, `(.L_x_186) ;  /* 0x0000005000017945 */ /* 0x000fe40003800000 */
[----:B------:R-:W-:-:S05]  /*4ce0*/  FFMA R101, R101, R155, R12 ;  /* 0x0000009b65657223 */ /* 0x000fca000000000c */
[----:B------:R0:W-:Y:S05]  /*4cf0*/  @P1 STG.E desc[UR36][R4.64+0x264], R101 ;  /* 0x0002646504001986 */ /* 0x0001ea000c101924 */
[----:B------:R-:W-:Y:S05]  /*4d00*/  @!P2 BRA `(.L_x_187) ;  /* 0x000000000004a947 */ /* 0x000fea0003800000 */
[----:B------:R0:W5:Y:S02]  /*4d10*/  LDG.E.LTC128B R25, desc[UR36][R8.64+0x260] ;  /* 0x0002602408197981 */ /* 0x000164000c1e1920 */
.L_x_187:
[----:B------:R-:W-:Y:S05]  /*4d20*/  BSYNC B1 ;  /* 0x0000000000017941 */ /* 0x000fea0003800000 */
.L_x_186:
        /* <DEDUP_REMOVED lines=8> */
.L_x_189:
[----:B------:R-:W-:Y:S05]  /*4db0*/  BSYNC B1 ;  /* 0x0000000000017941 */ /* 0x000fea0003800000 */
.L_x_188:
        /* <DEDUP_REMOVED lines=8> */
.L_x_191:
[----:B------:R-:W-:Y:S05]  /*4e40*/  BSYNC B1 ;  /* 0x0000000000017941 */ /* 0x000fea0003800000 */
.L_x_190:
[----:B0----5:R-:W-:Y:S01]  /*4e50*/  FMUL R13, R25, R156 ;  /* 0x0000009c190d7220 */ /* 0x021fe20000400000 */
[----:B------:R-:W-:Y:S01]  /*4e60*/  ISETP.GT.AND P0, PT, R0, RZ, P2 ;  /* 0x000000ff0000720c */ /* 0x000fe20001704270 */
[----:B------:R-:W-:Y:S02]  /*4e70*/  BSSY B1, `(.L_x_192) ;  /* 0x0000005000017945 */ /* 0x000fe40003800000 */
[----:B------:R-:W-:-:S05]  /*4e80*/  FFMA R13, R104, R155, R13 ;  /* 0x0000009b680d7223 */ /* 0x000fca000000000d */
[----:B------:R0:W-:Y:S05]  /*4e90*/  @P3 STG.E desc[UR36][R4.64+0x280], R13 ;  /* 0x0002800d04003986 */ /* 0x0001ea000c101924 */
[----:B------:R-:W-:Y:S05]  /*4ea0*/  @!P0 BRA `(.L_x_193) ;  /* 0x0000000000048947 */ /* 0x000fea0003800000 */
[----:B------:R0:W5:Y:S02]  /*4eb0*/  LDG.E.LTC128B R25, desc[UR36][R6.64+0x284] ;  /* 0x0002842406197981 */ /* 0x000164000c1e1920 */
.L_x_193:
[----:B------:R-:W-:Y:S05]  /*4ec0*/  BSYNC B1 ;  /* 0x0000000000017941 */ /* 0x000fea0003800000 */
.L_x_192:
[----:B-----5:R-:W-:Y:S01]  /*4ed0*/  FMUL R12, R25, R156 ;  /* 0x0000009c190c7220 */ /* 0x020fe20000400000 */
[----:B------:R-:W-:Y:S01]  /*4ee0*/  ISETP.GT.AND P1, PT, R0, 0x8, P1 ;  /* 0x000000080000780c */ /* 0x000fe20000f24270 */
[----:B------:R-:W-:Y:S02]  /*4ef0*/  BSSY B1, `(.L_x_194) ;  /* 0x0000005000017945 */ /* 0x000fe40003800000 */
[----:B------:R-:W-:-:S05]  /*4f00*/  FFMA R105, R105, R155, R12 ;  /* 0x0000009b69697223 */ /* 0x000fca000000000c */
[----:B------:R0:W-:Y:S05]  /*4f10*/  @P0 STG.E desc[UR36][R4.64+0x284], R105 ;  /* 0x0002846904000986 */ /* 0x0001ea000c101924 */
[----:B------:R-:W-:Y:S05]  /*4f20*/  @!P1 BRA `(.L_x_195) ;  /* 0x0000000000049947 */ /* 0x000fea0003800000 */
[----:B------:R0:W5:Y:S02]  /*4f30*/  LDG.E.LTC128B R25, desc[UR36][R8.64+0x280] ;  /* 0x0002802408197981 */ /* 0x000164000c1e1920 */
.L_x_195:
[----:B------:R-:W-:Y:S05]  /*4f40*/  BSYNC B1 ;  /* 0x0000000000017941 */ /* 0x000fea0003800000 */
.L_x_194:
        /* <DEDUP_REMOVED lines=8> */
.L_x_197:
[----:B------:R-:W-:Y:S05]  /*4fd0*/  BSYNC B1 ;  /* 0x0000000000017941 */ /* 0x000fea0003800000 */
.L_x_196:
        /* <DEDUP_REMOVED lines=8> */
.L_x_199:
[----:B------:R-:W-:Y:S05]  /*5060*/  BSYNC B1 ;  /* 0x0000000000017941 */ /* 0x000fea0003800000 */
.L_x_198:
[----:B0----5:R-:W-:Y:S01]  /*5070*/  FMUL R13, R25, R156 ;  /* 0x0000009c190d7220 */ /* 0x021fe20000400000 */
[----:B------:R-:W-:Y:S01]  /*5080*/  ISETP.GT.AND P2, PT, R0, RZ, P1 ;  /* 0x000000ff0000720c */ /* 0x000fe20000f44270 */
[----:B------:R-:W-:Y:S02]  /*5090*/  BSSY B1, `(.L_x_200) ;  /* 0x0000005000017945 */ /* 0x000fe40003800000 */
[----:B------:R-:W-:-:S05]  /*50a0*/  FFMA R13, R108, R155, R13 ;  /* 0x0000009b6c0d7223 */ /* 0x000fca000000000d */
[----:B------:R0:W-:Y:S05]  /*50b0*/  @P3 STG.E desc[UR36][R4.64+0x2a0], R13 ;  /* 0x0002a00d04003986 */ /* 0x0001ea000c101924 */
[----:B------:R-:W-:Y:S05]  /*50c0*/  @!P2 BRA `(.L_x_201) ;  /* 0x000000000004a947 */ /* 0x000fea0003800000 */
[----:B------:R0:W5:Y:S02]  /*50d0*/  LDG.E.LTC128B R25, desc[UR36][R6.64+0x2a4] ;  /* 0x0002a42406197981 */ /* 0x000164000c1e1920 */
.L_x_201:
[----:B------:R-:W-:Y:S05]  /*50e0*/  BSYNC B1 ;  /* 0x0000000000017941 */ /* 0x000fea0003800000 */
.L_x_200:
[----:B-----5:R-:W-:Y:S01]  /*50f0*/  FMUL R12, R25, R156 ;  /* 0x0000009c190c7220 */ /* 0x020fe20000400000 */
[----:B------:R-:W-:Y:S01]  /*5100*/  ISETP.GT.AND P0, PT, R0, 0x8, P0 ;  /* 0x000000080000780c */ /* 0x000fe20000704270 */
[----:B------:R-:W-:Y:S02]  /*5110*/  BSSY B1, `(.L_x_202) ;  /* 0x0000005000017945 */ /* 0x000fe40003800000 */
[----:B------:R-:W-:-:S05]  /*5120*/  FFMA R109, R109, R155, R12 ;  /* 0x0000009b6d6d7223 */ /* 0x000fca000000000c */
[----:B------:R0:W-:Y:S05]  /*5130*/  @P2 STG.E desc[UR36][R4.64+0x2a4], R109 ;  /* 0x0002a46d04002986 */ /* 0x0001ea000c101924 */
[----:B------:R-:W-:Y:S05]  /*5140*/  @!P0 BRA `(.L_x_203) ;  /* 0x0000000000048947 */ /* 0x000fea0003800000 */
[----:B------:R0:W5:Y:S02]  /*5150*/  LDG.E.LTC128B R25, desc[UR36][R8.64+0x2a0] ;  /* 0x0002a02408197981 */ /* 0x000164000c1e1920 */
.L_x_203:
[----:B------:R-:W-:Y:S05]  /*5160*/  BSYNC B1 ;  /* 0x0000000000017941 */ /* 0x000fea0003800000 */
.L_x_202:
        /* <DEDUP_REMOVED lines=8> */
.L_x_205:
[----:B------:R-:W-:Y:S05]  /*51f0*/  BSYNC B1 ;  /* 0x0000000000017941 */ /* 0x000fea0003800000 */
.L_x_204:
        /* <DEDUP_REMOVED lines=8> */
.L_x_207:
[----:B------:R-:W-:Y:S05]  /*5280*/  BSYNC B1 ;  /* 0x0000000000017941 */ /* 0x000fea0003800000 */
.L_x_206:
[----:B0----5:R-:W-:Y:S01]  /*5290*/  FMUL R13, R25, R156 ;  /* 0x0000009c190d7220 */ /* 0x021fe20000400000 */
[----:B------:R-:W-:Y:S01]  /*52a0*/  ISETP.GT.AND P1, PT, R0, RZ, P0 ;  /* 0x000000ff0000720c */ /* 0x000fe20000724270 */
[----:B------:R-:W-:Y:S02]  /*52b0*/  BSSY B1, `(.L_x_208) ;  /* 0x0000005000017945 */ /* 0x000fe40003800000 */
[----:B------:R-:W-:-:S05]  /*52c0*/  FFMA R13, R112, R155, R13 ;  /* 0x0000009b700d7223 */ /* 0x000fca000000000d */
[----:B------:R0:W-:Y:S05]  /*52d0*/  @P3 STG.E desc[UR36][R4.64+0x2c0], R13 ;  /* 0x0002c00d04003986 */ /* 0x0001ea000c101924 */
[----:B------:R-:W-:Y:S05]  /*52e0*/  @!P1 BRA `(.L_x_209) ;  /* 0x0000000000049947 */ /* 0x000fea0003800000 */
[----:B------:R0:W5:Y:S02]  /*52f0*/  LDG.E.LTC128B R25, desc[UR36][R6.64+0x2c4] ;  /* 0x0002c42406197981 */ /* 0x000164000c1e1920 */
.L_x_209:
[----:B------:R-:W-:Y:S05]  /*5300*/  BSYNC B1 ;  /* 0x0000000000017941 */ /* 0x000fea0003800000 */
.L_x_208:
[----:B-----5:R-:W-:Y:S01]  /*5310*/  FMUL R12, R25, R156 ;  /* 0x0000009c190c7220 */ /* 0x020fe20000400000 */
[----:B------:R-:W-:Y:S01]  /*5320*/  ISETP.GT.AND P2, PT, R0, 0x8, P2 ;  /* 0x000000080000780c */ /* 0x000fe20001744270 */
[----:B------:R-:W-:Y:S02]  /*5330*/  BSSY B1, `(.L_x_210) ;  /* 0x0000005000017945 */ /* 0x000fe40003800000 */
[----:B------:R-:W-:-:S05]  /*5340*/  FFMA R113, R113, R155, R12 ;  /* 0x0000009b71717223 */ /* 0x000fca000000000c */
[----:B------:R0:W-:Y:S05]  /*5350*/  @P1 STG.E desc[UR36][R4.64+0x2c4], R113 ;  /* 0x0002c47104001986 */ /* 0x0001ea000c101924 */
[----:B------:R-:W-:Y:S05]  /*5360*/  @!P2 BRA `(.L_x_211) ;  /* 0x000000000004a947 */ /* 0x000fea0003800000 */
[----:B------:R0:W5:Y:S02]  /*5370*/  LDG.E.LTC128B R25, desc[UR36][R8.64+0x2c0] ;  /* 0x0002c02408197981 */ /* 0x000164000c1e1920 */
.L_x_211:
[----:B------:R-:W-:Y:S05]  /*5380*/  BSYNC B1 ;  /* 0x0000000000017941 */ /* 0x000fea0003800000 */
.L_x_210:
        /* <DEDUP_REMOVED lines=8> */
.L_x_213:
[----:B------:R-:W-:Y:S05]  /*5410*/  BSYNC B1 ;  /* 0x0000000000017941 */ /* 0x000fea0003800000 */
.L_x_212:
        /* <DEDUP_REMOVED lines=8> */
.L_x_215:
[----:B------:R-:W-:Y:S05]  /*54a0*/  BSYNC B1 ;  /* 0x0000000000017941 */ /* 0x000fea0003800000 */
.L_x_214:
[----:B0----5:R-:W-:Y:S01]  /*54b0*/  FMUL R13, R25, R156 ;  /* 0x0000009c190d7220 */ /* 0x021fe20000400000 */
[----:B------:R-:W-:Y:S01]  /*54c0*/  ISETP.GT.AND P0, PT, R0, RZ, P2 ;  /* 0x000000ff0000720c */ /* 0x000fe20001704270 */
[----:B------:R-:W-:Y:S02]  /*54d0*/  BSSY B1, `(.L_x_216) ;  /* 0x0000005000017945 */ /* 0x000fe40003800000 */
[----:B------:R-:W-:-:S05]  /*54e0*/  FFMA R13, R116, R155, R13 ;  /* 0x0000009b740d7223 */ /* 0x000fca000000000d */
[----:B------:R0:W-:Y:S05]  /*54f0*/  @P3 STG.E desc[UR36][R4.64+0x2e0], R13 ;  /* 0x0002e00d04003986 */ /* 0x0001ea000c101924 */
[----:B------:R-:W-:Y:S05]  /*5500*/  @!P0 BRA `(.L_x_217) ;  /* 0x0000000000048947 */ /* 0x000fea0003800000 */
[----:B------:R0:W5:Y:S02]  /*5510*/  LDG.E.LTC128B R25, desc[UR36][R6.64+0x2e4] ;  /* 0x0002e42406197981 */ /* 0x000164000c1e1920 */
.L_x_217:
[----:B------:R-:W-:Y:S05]  /*5520*/  BSYNC B1 ;  /* 0x0000000000017941 */ /* 0x000fea0003800000 */
.L_x_216:
[----:B-----5:R-:W-:Y:S01]  /*5530*/  FMUL R12, R25, R156 ;  /* 0x0000009c190c7220 */ /* 0x020fe20000400000 */
[----:B------:R-:W-:Y:S01]  /*5540*/  ISETP.GT.AND P1, PT, R0, 0x8, P1 ;  /* 0x000000080000780c */ /* 0x000fe20000f24270 */
[----:B------:R-:W-:Y:S02]  /*5550*/  BSSY B1, `(.L_x_218) ;  /* 0x0000005000017945 */ /* 0x000fe40003800000 */
[----:B------:R-:W-:-:S05]  /*5560*/  FFMA R117, R117, R155, R12 ;  /* 0x0000009b75757223 */ /* 0x000fca000000000c */
[----:B------:R0:W-:Y:S05]  /*5570*/  @P0 STG.E desc[UR36][R4.64+0x2e4], R117 ;  /* 0x0002e47504000986 */ /* 0x0001ea000c101924 */
[----:B------:R-:W-:Y:S05]  /*5580*/  @!P1 BRA `(.L_x_219) ;  /* 0x0000000000049947 */ /* 0x000fea0003800000 */
[----:B------:R0:W5:Y:S02]  /*5590*/  LDG.E.LTC128B R25, desc[UR36][R8.64+0x2e0] ;  /* 0x0002e02408197981 */ /* 0x000164000c1e1920 */
.L_x_219:
[----:B------:R-:W-:Y:S05]  /*55a0*/  BSYNC B1 ;  /* 0x0000000000017941 */ /* 0x000fea0003800000 */
.L_x_218:
        /* <DEDUP_REMOVED lines=8> */
.L_x_221:
[----:B------:R-:W-:Y:S05]  /*5630*/  BSYNC B1 ;  /* 0x0000000000017941 */ /* 0x000fea0003800000 */
.L_x_220:
        /* <DEDUP_REMOVED lines=8> */
.L_x_223:
[----:B------:R-:W-:Y:S05]  /*56c0*/  BSYNC B1 ;  /* 0x0000000000017941 */ /* 0x000fea0003800000 */
.L_x_222:
[----:B0----5:R-:W-:Y:S01]  /*56d0*/  FMUL R13, R25, R156 ;  /* 0x0000009c190d7220 */ /* 0x021fe20000400000 */
[----:B------:R-:W-:Y:S01]  /*56e0*/  ISETP.GT.AND P2, PT, R0, RZ, P1 ;  /* 0x000000ff0000720c */ /* 0x000fe20000f44270 */
[----:B------:R-:W-:Y:S02]  /*56f0*/  BSSY B1, `(.L_x_224) ;  /* 0x0000005000017945 */ /* 0x000fe40003800000 */
[----:B------:R-:W-:-:S05]  /*5700*/  FFMA R13, R120, R155, R13 ;  /* 0x0000009b780d7223 */ /* 0x000fca000000000d */
[----:B------:R0:W-:Y:S05]  /*5710*/  @P3 STG.E desc[UR36][R4.64+0x300], R13 ;  /* 0x0003000d04003986 */ /* 0x0001ea000c101924 */
[----:B------:R-:W-:Y:S05]  /*5720*/  @!P2 BRA `(.L_x_225) ;  /* 0x000000000004a947 */ /* 0x000fea0003800000 */
[----:B------:R0:W5:Y:S02]  /*5730*/  LDG.E.LTC128B R25, desc[UR36][R6.64+0x304] ;  /* 0x0003042406197981 */ /* 0x000164000c1e1920 */
.L_x_225:
[----:B------:R-:W-:Y:S05]  /*5740*/  BSYNC B1 ;  /* 0x0000000000017941 */ /* 0x000fea0003800000 */
.L_x_224:
[----:B-----5:R-:W-:Y:S01]  /*5750*/  FMUL R12, R25, R156 ;  /* 0x0000009c190c7220 */ /* 0x020fe20000400000 */
[----:B------:R-:W-:Y:S01]  /*5760*/  ISETP.GT.AND P0, PT, R0, 0x8, P0 ;  /* 0x000000080000780c */ /* 0x000fe20000704270 */
[----:B------:R-:W-:Y:S02]  /*5770*/  BSSY B1, `(.L_x_226) ;  /* 0x0000005000017945 */ /* 0x000fe40003800000 */
[----:B------:R-:W-:-:S05]  /*5780*/  FFMA R121, R121, R155, R12 ;  /* 0x0000009b79797223 */ /* 0x000fca000000000c */
[----:B------:R0:W-:Y:S05]  /*5790*/  @P2 STG.E desc[UR36][R4.64+0x304], R121 ;  /* 0x0003047904002986 */ /* 0x0001ea000c101924 */
[----:B------:R-:W-:Y:S05]  /*57a0*/  @!P0 BRA `(.L_x_227) ;  /* 0x0000000000048947 */ /* 0x000fea0003800000 */
[----:B------:R0:W5:Y:S02]  /*57b0*/  LDG.E.LTC128B R25, desc[UR36][R8.64+0x300] ;  /* 0x0003002408197981 */ /* 0x000164000c1e1920 */
.L_x_227:
[----:B------:R-:W-:Y:S05]  /*57c0*/  BSYNC B1 ;  /* 0x0000000000017941 */ /* 0x000fea0003800000 */
.L_x_226:
        /* <DEDUP_REMOVED lines=8> */
.L_x_229:
[----:B------:R-:W-:Y:S05]  /*5850*/  BSYNC B1 ;  /* 0x0000000000017941 */ /* 0x000fea0003800000 */
.L_x_228:
        /* <DEDUP_REMOVED lines=8> */
.L_x_231:
[----:B------:R-:W-:Y:S05]  /*58e0*/  BSYNC B1 ;  /* 0x0000000000017941 */ /* 0x000fea0003800000 */
.L_x_230:
[----:B0----5:R-:W-:Y:S01]  /*58f0*/  FMUL R13, R25, R156 ;  /* 0x0000009c190d7220 */ /* 0x021fe20000400000 */
[----:B------:R-:W-:Y:S01]  /*5900*/  ISETP.GT.AND P1, PT, R0, RZ, P0 ;  /* 0x000000ff0000720c */ /* 0x000fe20000724270 */
[----:B------:R-:W-:Y:S02]  /*5910*/  BSSY B1, `(.L_x_232) ;  /* 0x0000005000017945 */ /* 0x000fe40003800000 */
[----:B------:R-:W-:-:S05]  /*5920*/  FFMA R13, R124, R155, R13 ;  /* 0x0000009b7c0d7223 */ /* 0x000fca000000000d */
[----:B------:R0:W-:Y:S05]  /*5930*/  @P3 STG.E desc[UR36][R4.64+0x320], R13 ;  /* 0x0003200d04003986 */ /* 0x0001ea000c101924 */
[----:B------:R-:W-:Y:S05]  /*5940*/  @!P1 BRA `(.L_x_233) ;  /* 0x0000000000049947 */ /* 0x000fea0003800000 */
[----:B------:R0:W5:Y:S02]  /*5950*/  LDG.E.LTC128B R25, desc[UR36][R6.64+0x324] ;  /* 0x0003242406197981 */ /* 0x000164000c1e1920 */
.L_x_233:
[----:B------:R-:W-:Y:S05]  /*5960*/  BSYNC B1 ;  /* 0x0000000000017941 */ /* 0x000fea0003800000 */
.L_x_232:
[----:B-----5:R-:W-:Y:S01]  /*5970*/  FMUL R12, R25, R156 ;  /* 0x0000009c190c7220 */ /* 0x020fe20000400000 */
[----:B------:R-:W-:Y:S01]  /*5980*/  ISETP.GT.AND P2, PT, R0, 0x8, P2 ;  /* 0x000000080000780c */ /* 0x000fe20001744270 */
[----:B------:R-:W-:Y:S02]  /*5990*/  BSSY B1, `(.L_x_234) ;  /* 0x0000005000017945 */ /* 0x000fe40003800000 */
[----:B------:R-:W-:-:S05]  /*59a0*/  FFMA R125, R125, R155, R12 ;  /* 0x0000009b7d7d7223 */ /* 0x000fca000000000c */
[----:B------:R0:W-:Y:S05]  /*59b0*/  @P1 STG.E desc[UR36][R4.64+0x324], R125 ;  /* 0x0003247d04001986 */ /* 0x0001ea000c101924 */
[----:B------:R-:W-:Y:S05]  /*59c0*/  @!P2 BRA `(.L_x_235) ;  /* 0x000000000004a947 */ /* 0x000fea0003800000 */
[----:B------:R0:W5:Y:S02]  /*59d0*/  LDG.E.LTC128B R25, desc[UR36][R8.64+0x320] ;  /* 0x0003202408197981 */ /* 0x000164000c1e1920 */
.L_x_235:
[----:B------:R-:W-:Y:S05]  /*59e0*/  BSYNC B1 ;  /* 0x0000000000017941 */ /* 0x000fea0003800000 */
.L_x_234:
        /* <DEDUP_REMOVED lines=8> */
.L_x_237:
[----:B------:R-:W-:Y:S05]  /*5a70*/  BSYNC B1 ;  /* 0x0000000000017941 */ /* 0x000fea0003800000 */
.L_x_236:
        /* <DEDUP_REMOVED lines=8> */
.L_x_239:
[----:B------:R-:W-:Y:S05]  /*5b00*/  BSYNC B1 ;  /* 0x0000000000017941 */ /* 0x000fea0003800000 */
.L_x_238:
[----:B0----5:R-:W-:Y:S01]  /*5b10*/  FMUL R13, R25, R156 ;  /* 0x0000009c190d7220 */ /* 0x021fe20000400000 */
[----:B------:R-:W-:Y:S01]  /*5b20*/  ISETP.GT.AND P0, PT, R0, RZ, P2 ;  /* 0x000000ff0000720c */ /* 0x000fe20001704270 */
[----:B------:R-:W-:Y:S02]  /*5b30*/  BSSY B1, `(.L_x_240) ;  /* 0x0000005000017945 */ /* 0x000fe40003800000 */
[----:B------:R-:W-:-:S05]  /*5b40*/  FFMA R13, R128, R155, R13 ;  /* 0x0000009b800d7223 */ /* 0x000fca000000000d */
[----:B------:R0:W-:Y:S05]  /*5b50*/  @P3 STG.E desc[UR36][R4.64+0x340], R13 ;  /* 0x0003400d04003986 */ /* 0x0001ea000c101924 */
[----:B------:R-:W-:Y:S05]  /*5b60*/  @!P0 BRA `(.L_x_241) ;  /* 0x0000000000048947 */ /* 0x000fea0003800000 */
[----:B------:R0:W5:Y:S02]  /*5b70*/  LDG.E.LTC128B R25, desc[UR36][R6.64+0x344] ;  /* 0x0003442406197981 */ /* 0x000164000c1e1920 */
.L_x_241:
[----:B------:R-:W-:Y:S05]  /*5b80*/  BSYNC B1 ;  /* 0x0000000000017941 */ /* 0x000fea0003800000 */
.L_x_240:
[----:B-----5:R-:W-:Y:S01]  /*5b90*/  FMUL R12, R25, R156 ;  /* 0x0000009c190c7220 */ /* 0x020fe20000400000 */
[----:B------:R-:W-:Y:S01]  /*5ba0*/  ISETP.GT.AND P1, PT, R0, 0x8, P1 ;  /* 0x000000080000780c */ /* 0x000fe20000f24270 */
[----:B------:R-:W-:Y:S02]  /*5bb0*/  BSSY B1, `(.L_x_242) ;  /* 0x0000005000017945 */ /* 0x000fe40003800000 */
[----:B------:R-:W-:-:S05]  /*5bc0*/  FFMA R129, R129, R155, R12 ;  /* 0x0000009b81817223 */ /* 0x000fca000000000c */
[----:B------:R0:W-:Y:S05]  /*5bd0*/  @P0 STG.E desc[UR36][R4.64+0x344], R129 ;  /* 0x0003448104000986 */ /* 0x0001ea000c101924 */
[----:B------:R-:W-:Y:S05]  /*5be0*/  @!P1 BRA `(.L_x_243) ;  /* 0x0000000000049947 */ /* 0x000fea0003800000 */
[----:B------:R0:W5:Y:S02]  /*5bf0*/  LDG.E.LTC128B R25, desc[UR36][R8.64+0x340] ;  /* 0x0003402408197981 */ /* 0x000164000c1e1920 */
.L_x_243:
[----:B------:R-:W-:Y:S05]  /*5c00*/  BSYNC B1 ;  /* 0x0000000000017941 */ /* 0x000fea0003800000 */
.L_x_242:
        /* <DEDUP_REMOVED lines=8> */
.L_x_245:
[----:B------:R-:W-:Y:S05]  /*5c90*/  BSYNC B1 ;  /* 0x0000000000017941 */ /* 0x000fea0003800000 */
.L_x_244:
        /* <DEDUP_REMOVED lines=8> */
.L_x_247:
[----:B------:R-:W-:Y:S05]  /*5d20*/  BSYNC B1 ;  /* 0x0000000000017941 */ /* 0x000fea0003800000 */
.L_x_246:
[----:B0----5:R-:W-:Y:S01]  /*5d30*/  FMUL R13, R25, R156 ;  /* 0x0000009c190d7220 */ /* 0x021fe20000400000 */
[----:B------:R-:W-:Y:S01]  /*5d40*/  ISETP.GT.AND P2, PT, R0, RZ, P1 ;  /* 0x000000ff0000720c */ /* 0x000fe20000f44270 */
[----:B------:R-:W-:Y:S02]  /*5d50*/  BSSY B1, `(.L_x_248) ;  /* 0x0000005000017945 */ /* 0x000fe40003800000 */
[----:B------:R-:W-:-:S05]  /*5d60*/  FFMA R13, R132, R155, R13 ;  /* 0x0000009b840d7223 */ /* 0x000fca000000000d */
[----:B------:R0:W-:Y:S05]  /*5d70*/  @P3 STG.E desc[UR36][R4.64+0x360], R13 ;  /* 0x0003600d04003986 */ /* 0x0001ea000c101924 */
[----:B------:R-:W-:Y:S05]  /*5d80*/  @!P2 BRA `(.L_x_249) ;  /* 0x000000000004a947 */ /* 0x000fea0003800000 */
[----:B------:R0:W5:Y:S02]  /*5d90*/  LDG.E.LTC128B R25, desc[UR36][R6.64+0x364] ;  /* 0x0003642406197981 */ /* 0x000164000c1e1920 */
.L_x_249:
[----:B------:R-:W-:Y:S05]  /*5da0*/  BSYNC B1 ;  /* 0x0000000000017941 */ /* 0x000fea0003800000 */
.L_x_248:
[----:B-----5:R-:W-:Y:S01]  /*5db0*/  FMUL R12, R25, R156 ;  /* 0x0000009c190c7220 */ /* 0x020fe20000400000 */
[----:B------:R-:W-:Y:S01]  /*5dc0*/  ISETP.GT.AND P0, PT, R0, 0x8, P0 ;  /* 0x000000080000780c */ /* 0x000fe20000704270 */
[----:B------:R-:W-:Y:S02]  /*5dd0*/  BSSY B1, `(.L_x_250) ;  /* 0x0000005000017945 */ /* 0x000fe40003800000 */
[----:B------:R-:W-:-:S05]  /*5de0*/  FFMA R133, R133, R155, R12 ;  /* 0x0000009b85857223 */ /* 0x000fca000000000c */
[----:B------:R0:W-:Y:S05]  /*5df0*/  @P2 STG.E desc[UR36][R4.64+0x364], R133 ;  /* 0x0003648504002986 */ /* 0x0001ea000c101924 */
[----:B------:R-:W-:Y:S05]  /*5e00*/  @!P0 BRA `(.L_x_251) ;  /* 0x0000000000048947 */ /* 0x000fea0003800000 */
[----:B------:R0:W5:Y:S02]  /*5e10*/  LDG.E.LTC128B R25, desc[UR36][R8.64+0x360] ;  /* 0x0003602408197981 */ /* 0x000164000c1e1920 */
.L_x_251:
[----:B------:R-:W-:Y:S05]  /*5e20*/  BSYNC B1 ;  /* 0x0000000000017941 */ /* 0x000fea0003800000 */
.L_x_250:
        /* <DEDUP_REMOVED lines=8> */
.L_x_253:
[----:B------:R-:W-:Y:S05]  /*5eb0*/  BSYNC B1 ;  /* 0x0000000000017941 */ /* 0x000fea0003800000 */
.L_x_252:
        /* <DEDUP_REMOVED lines=8> */
.L_x_255:
[----:B------:R-:W-:Y:S05]  /*5f40*/  BSYNC B1 ;  /* 0x0000000000017941 */ /* 0x000fea0003800000 */
.L_x_254:
[----:B0----5:R-:W-:Y:S01]  /*5f50*/  FMUL R13, R25, R156 ;  /* 0x0000009c190d7220 */ /* 0x021fe20000400000 */
[----:B------:R-:W-:Y:S01]  /*5f60*/  ISETP.GT.AND P1, PT, R0, RZ, P0 ;  /* 0x000000ff0000720c */ /* 0x000fe20000724270 */
[----:B------:R-:W-:Y:S02]  /*5f70*/  BSSY B1, `(.L_x_256) ;  /* 0x0000005000017945 */ /* 0x000fe40003800000 */
[----:B------:R-:W-:-:S05]  /*5f80*/  FFMA R13, R136, R155, R13 ;  /* 0x0000009b880d7223 */ /* 0x000fca000000000d */
[----:B------:R0:W-:Y:S05]  /*5f90*/  @P3 STG.E desc[UR36][R4.64+0x380], R13 ;  /* 0x0003800d04003986 */ /* 0x0001ea000c101924 */
[----:B------:R-:W-:Y:S05]  /*5fa0*/  @!P1 BRA `(.L_x_257) ;  /* 0x0000000000049947 */ /* 0x000fea0003800000 */
[----:B------:R0:W5:Y:S02]  /*5fb0*/  LDG.E.LTC128B R25, desc[UR36][R6.64+0x384] ;  /* 0x0003842406197981 */ /* 0x000164000c1e1920 */
.L_x_257:
[----:B------:R-:W-:Y:S05]  /*5fc0*/  BSYNC B1 ;  /* 0x0000000000017941 */ /* 0x000fea0003800000 */
.L_x_256:
[----:B-----5:R-:W-:Y:S01]  /*5fd0*/  FMUL R12, R25, R156 ;  /* 0x0000009c190c7220 */ /* 0x020fe20000400000 */
[----:B------:R-:W-:Y:S01]  /*5fe0*/  ISETP.GT.AND P2, PT, R0, 0x8, P2 ;  /* 0x000000080000780c */ /* 0x000fe20001744270 */
[----:B------:R-:W-:Y:S02]  /*5ff0*/  BSSY B1, `(.L_x_258) ;  /* 0x0000005000017945 */ /* 0x000fe40003800000 */
[----:B------:R-:W-:-:S05]  /*6000*/  FFMA R137, R137, R155, R12 ;  /* 0x0000009b89897223 */ /* 0x000fca000000000c */
[----:B------:R0:W-:Y:S05]  /*6010*/  @P1 STG.E desc[UR36][R4.64+0x384], R137 ;  /* 0x0003848904001986 */ /* 0x0001ea000c101924 */
[----:B------:R-:W-:Y:S05]  /*6020*/  @!P2 BRA `(.L_x_259) ;  /* 0x000000000004a947 */ /* 0x000fea0003800000 */
[----:B------:R0:W5:Y:S02]  /*6030*/  LDG.E.LTC128B R25, desc[UR36][R8.64+0x380] ;  /* 0x0003802408197981 */ /* 0x000164000c1e1920 */
.L_x_259:
[----:B------:R-:W-:Y:S05]  /*6040*/  BSYNC B1 ;  /* 0x0000000000017941 */ /* 0x000fea0003800000 */
.L_x_258:
        /* <DEDUP_REMOVED lines=8> */
.L_x_261:
[----:B------:R-:W-:Y:S05]  /*60d0*/  BSYNC B1 ;  /* 0x0000000000017941 */ /* 0x000fea0003800000 */
.L_x_260:
        /* <DEDUP_REMOVED lines=8> */
.L_x_263:
[----:B------:R-:W-:Y:S05]  /*6160*/  BSYNC B1 ;  /* 0x0000000000017941 */ /* 0x000fea0003800000 */
.L_x_262:
[----:B0----5:R-:W-:Y:S01]  /*6170*/  FMUL R13, R25, R156 ;  /* 0x0000009c190d7220 */ /* 0x021fe20000400000 */
[----:B------:R-:W-:Y:S01]  /*6180*/  ISETP.GT.AND P0, PT, R0, RZ, P2 ;  /* 0x000000ff0000720c */ /* 0x000fe20001704270 */
[----:B------:R-:W-:Y:S02]  /*6190*/  BSSY B1, `(.L_x_264) ;  /* 0x0000005000017945 */ /* 0x000fe40003800000 */
[----:B------:R-:W-:-:S05]  /*61a0*/  FFMA R13, R140, R155, R13 ;  /* 0x0000009b8c0d7223 */ /* 0x000fca000000000d */
[----:B------:R0:W-:Y:S05]  /*61b0*/  @P3 STG.E desc[UR36][R4.64+0x3a0], R13 ;  /* 0x0003a00d04003986 */ /* 0x0001ea000c101924 */
[----:B------:R-:W-:Y:S05]  /*61c0*/  @!P0 BRA `(.L_x_265) ;  /* 0x0000000000048947 */ /* 0x000fea0003800000 */
[----:B------:R0:W5:Y:S02]  /*61d0*/  LDG.E.LTC128B R25, desc[UR36][R6.64+0x3a4] ;  /* 0x0003a42406197981 */ /* 0x000164000c1e1920 */
.L_x_265:
[----:B------:R-:W-:Y:S05]  /*61e0*/  BSYNC B1 ;  /* 0x0000000000017941 */ /* 0x000fea0003800000 */
.L_x_264:
[----:B-----5:R-:W-:Y:S01]  /*61f0*/  FMUL R12, R25, R156 ;  /* 0x0000009c190c7220 */ /* 0x020fe20000400000 */
[----:B------:R-:W-:Y:S01]  /*6200*/  ISETP.GT.AND P1, PT, R0, 0x8, P1 ;  /* 0x000000080000780c */ /* 0x000fe20000f24270 */
[----:B------:R-:W-:Y:S02]  /*6210*/  BSSY B1, `(.L_x_266) ;  /* 0x0000005000017945 */ /* 0x000fe40003800000 */
[----:B------:R-:W-:-:S05]  /*6220*/  FFMA R141, R141, R155, R12 ;  /* 0x0000009b8d8d7223 */ /* 0x000fca000000000c */
[----:B------:R0:W-:Y:S05]  /*6230*/  @P0 STG.E desc[UR36][R4.64+0x3a4], R141 ;  /* 0x0003a48d04000986 */ /* 0x0001ea000c101924 */
[----:B------:R-:W-:Y:S05]  /*6240*/  @!P1 BRA `(.L_x_267) ;  /* 0x0000000000049947 */ /* 0x000fea0003800000 */
[----:B------:R0:W5:Y:S02]  /*6250*/  LDG.E.LTC128B R25, desc[UR36][R8.64+0x3a0] ;  /* 0x0003a02408197981 */ /* 0x000164000c1e1920 */
.L_x_267:
[----:B------:R-:W-:Y:S05]  /*6260*/  BSYNC B1 ;  /* 0x0000000000017941 */ /* 0x000fea0003800000 */
.L_x_266:
        /* <DEDUP_REMOVED lines=8> */
.L_x_269:
[----:B------:R-:W-:Y:S05]  /*62f0*/  BSYNC B1 ;  /* 0x0000000000017941 */ /* 0x000fea0003800000 */
.L_x_268:
        /* <DEDUP_REMOVED lines=8> */
.L_x_271:
[----:B------:R-:W-:Y:S05]  /*6380*/  BSYNC B1 ;  /* 0x0000000000017941 */ /* 0x000fea0003800000 */
.L_x_270:
[----:B0----5:R-:W-:Y:S01]  /*6390*/  FMUL R13, R25, R156 ;  /* 0x0000009c190d7220 */ /* 0x021fe20000400000 */
[----:B------:R-:W-:Y:S01]  /*63a0*/  ISETP.GT.AND P2, PT, R0, RZ, P1 ;  /* 0x000000ff0000720c */ /* 0x000fe20000f44270 */
[----:B------:R-:W-:Y:S02]  /*63b0*/  BSSY B1, `(.L_x_272) ;  /* 0x0000005000017945 */ /* 0x000fe40003800000 */
[----:B------:R-:W-:-:S05]  /*63c0*/  FFMA R13, R144, R155, R13 ;  /* 0x0000009b900d7223 */ /* 0x000fca000000000d */
[----:B------:R0:W-:Y:S05]  /*63d0*/  @P3 STG.E desc[UR36][R4.64+0x3c0], R13 ;  /* 0x0003c00d04003986 */ /* 0x0001ea000c101924 */
[----:B------:R-:W-:Y:S05]  /*63e0*/  @!P2 BRA `(.L_x_273) ;  /* 0x000000000004a947 */ /* 0x000fea0003800000 */
[----:B------:R0:W5:Y:S02]  /*63f0*/  LDG.E.LTC128B R25, desc[UR36][R6.64+0x3c4] ;  /* 0x0003c42406197981 */ /* 0x000164000c1e1920 */
.L_x_273:
[----:B------:R-:W-:Y:S05]  /*6400*/  BSYNC B1 ;  /* 0x0000000000017941 */ /* 0x000fea0003800000 */
.L_x_272:
[----:B-----5:R-:W-:Y:S01]  /*6410*/  FMUL R12, R25, R156 ;  /* 0x0000009c190c7220 */ /* 0x020fe20000400000 */
[----:B------:R-:W-:Y:S01]  /*6420*/  ISETP.GT.AND P0, PT, R0, 0x8, P0 ;  /* 0x000000080000780c */ /* 0x000fe20000704270 */
[----:B------:R-:W-:Y:S02]  /*6430*/  BSSY B1, `(.L_x_274) ;  /* 0x0000005000017945 */ /* 0x000fe40003800000 */
[----:B------:R-:W-:-:S05]  /*6440*/  FFMA R145, R145, R155, R12 ;  /* 0x0000009b91917223 */ /* 0x000fca000000000c */
[----:B------:R0:W-:Y:S05]  /*6450*/  @P2 STG.E desc[UR36][R4.64+0x3c4], R145 ;  /* 0x0003c49104002986 */ /* 0x0001ea000c101924 */
[----:B------:R-:W-:Y:S05]  /*6460*/  @!P0 BRA `(.L_x_275) ;  /* 0x0000000000048947 */ /* 0x000fea0003800000 */
[----:B------:R0:W5:Y:S02]  /*6470*/  LDG.E.LTC128B R25, desc[UR36][R8.64+0x3c0] ;  /* 0x0003c02408197981 */ /* 0x000164000c1e1920 */
.L_x_275:
[----:B------:R-:W-:Y:S05]  /*6480*/  BSYNC B1 ;  /* 0x0000000000017941 */ /* 0x000fea0003800000 */
.L_x_274:
        /* <DEDUP_REMOVED lines=8> */
.L_x_277:
[----:B------:R-:W-:Y:S05]  /*6510*/  BSYNC B1 ;  /* 0x0000000000017941 */ /* 0x000fea0003800000 */
.L_x_276:
        /* <DEDUP_REMOVED lines=8> */
.L_x_279:
[----:B------:R-:W-:Y:S05]  /*65a0*/  BSYNC B1 ;  /* 0x0000000000017941 */ /* 0x000fea0003800000 */
.L_x_278:
[----:B-----5:R-:W-:Y:S01]  /*65b0*/  FMUL R3, R25, R156 ;  /* 0x0000009c19037220 */ /* 0x020fe20000400000 */
[----:B------:R-:W-:Y:S01]  /*65c0*/  ISETP.GT.AND P1, PT, R0, RZ, P0 ;  /* 0x000000ff0000720c */ /* 0x000fe20000724270 */
[----:B------:R-:W-:Y:S02]  /*65d0*/  BSSY B1, `(.L_x_280) ;  /* 0x0000005000017945 */ /* 0x000fe40003800000 */
[----:B------:R-:W-:-:S05]  /*65e0*/  FFMA R3, R148, R155, R3 ;  /* 0x0000009b94037223 */ /* 0x000fca0000000003 */
[----:B------:R0:W-:Y:S05]  /*65f0*/  @P3 STG.E desc[UR36][R4.64+0x3e0], R3 ;  /* 0x0003e00304003986 */ /* 0x0001ea000c101924 */
[----:B------:R-:W-:Y:S05]  /*6600*/  @!P1 BRA `(.L_x_281) ;  /* 0x0000000000049947 */ /* 0x000fea0003800000 */
[----:B------:R0:W5:Y:S02]  /*6610*/  LDG.E.LTC128B R25, desc[UR36][R6.64+0x3e4] ;  /* 0x0003e42406197981 */ /* 0x000164000c1e1920 */
.L_x_281:
[----:B------:R-:W-:Y:S05]  /*6620*/  BSYNC B1 ;  /* 0x0000000000017941 */ /* 0x000fea0003800000 */
.L_x_280:
[----:B0---45:R-:W-:Y:S01]  /*6630*/  FMUL R6, R25, R156 ;  /* 0x0000009c19067220 */ /* 0x031fe20000400000 */
[----:B------:R-:W-:Y:S01]  /*6640*/  ISETP.GT.AND P2, PT, R0, 0x8, P2 ;  /* 0x000000080000780c */ /* 0x000fe20001744270 */
[----:B------:R-:W-:Y:S02]  /*6650*/  BSSY B1, `(.L_x_282) ;  /* 0x0000005000017945 */ /* 0x000fe40003800000 */
[----:B------:R-:W-:-:S05]  /*6660*/  FFMA R149, R149, R155, R6 ;  /* 0x0000009b95957223 */ /* 0x000fca0000000006 */
[----:B------:R0:W-:Y:S05]  /*6670*/  @P1 STG.E desc[UR36][R4.64+0x3e4], R149 ;  /* 0x0003e49504001986 */ /* 0x0001ea000c101924 */
[----:B------:R-:W-:Y:S05]  /*6680*/  @!P2 BRA `(.L_x_283) ;  /* 0x000000000004a947 */ /* 0x000fea0003800000 */
[----:B------:R4:W5:Y:S02]  /*6690*/  LDG.E.LTC128B R25, desc[UR36][R8.64+0x3e0] ;  /* 0x0003e02408197981 */ /* 0x000964000c1e1920 */
.L_x_283:
[----:B------:R-:W-:Y:S05]  /*66a0*/  BSYNC B1 ;  /* 0x0000000000017941 */ /* 0x000fea0003800000 */
.L_x_282:
[----:B-----5:R-:W-:Y:S01]  /*66b0*/  FMUL R3, R25, R156 ;  /* 0x0000009c19037220 */ /* 0x020fe20000400000 */
[----:B01----:R-:W-:Y:S01]  /*66c0*/  @P2 IMAD.MOV.U32 R4, RZ, RZ, R10 ;  /* 0x000000ffff042224 */ /* 0x003fe200078e000a */
[----:B------:R-:W-:Y:S01]  /*66d0*/  ISETP.GT.AND P0, PT, R0, 0x8, P0 ;  /* 0x000000080000780c */ /* 0x000fe20000704270 */
[----:B------:R-:W-:Y:S02]  /*66e0*/  @P2 IMAD.MOV.U32 R5, RZ, RZ, R11 ;  /* 0x000000ffff052224 */ /* 0x000fe400078e000b */
[----:B------:R-:W-:Y:S01]  /*66f0*/  FFMA R3, R150, R155, R3 ;  /* 0x0000009b96037223 */ /* 0x000fe20000000003 */
[----:B------:R-:W-:Y:S04]  /*6700*/  BSSY B1, `(.L_x_284) ;  /* 0x0000004000017945 */ /* 0x000fe80003800000 */
[----:B------:R0:W-:Y:S05]  /*6710*/  @P2 STG.E desc[UR36][R4.64+0x3e0], R3 ;  /* 0x0003e00304002986 */ /* 0x0001ea000c101924 */
[----:B------:R-:W-:Y:S05]  /*6720*/  @!P0 BRA `(.L_x_285) ;  /* 0x0000000000048947 */ /* 0x000fea0003800000 */
[----:B------:R1:W5:Y:S02]  /*6730*/  LDG.E.LTC128B R25, desc[UR36][R8.64+0x3e4] ;  /* 0x0003e42408197981 */ /* 0x000364000c1e1920 */
.L_x_285:
[----:B------:R-:W-:Y:S05]  /*6740*/  BSYNC B1 ;  /* 0x0000000000017941 */ /* 0x000fea0003800000 */
.L_x_284:
[----:B-----5:R-:W-:-:S04]  /*6750*/  FMUL R0, R25, R156 ;  /* 0x0000009c19007220 */ /* 0x020fc80000400000 */
[----:B------:R-:W-:Y:S01]  /*6760*/  FFMA R151, R151, R155, R0 ;  /* 0x0000009b97977223 */ /* 0x000fe20000000000 */
[----:B------:R-:W-:Y:S06]  /*6770*/  @!P0 BRA `(.L_x_286) ;  /* 0x0000001c00208947 */ /* 0x000fec0003800000 */
[----:B------:R0:W-:Y:S01]  /*6780*/  STG.E desc[UR36][R10.64+0x3e4], R151 ;  /* 0x0003e4970a007986 */ /* 0x0001e2000c101924 */
[----:B------:R-:W-:Y:S05]  /*6790*/  BRA `(.L_x_286) ;  /* 0x0000001c00187947 */ /* 0x000fea0003800000 */
.L_x_33:
[----:B------:R-:W-:Y:S01]  /*67a0*/  ISETP.GT.AND P3, PT, R3, 0x1, PT ;  /* 0x000000010300780c */ /* 0x000fe20003f64270 */
[----:B------:R-:W-:Y:S01]  /*67b0*/  ULDC.64 UR4, c[0x0][0x5c0] ;  /* 0x0001700000047ab9 */ /* 0x000fe20000000a00 */
[-C--:B------:R-:W-:Y:S01]  /*67c0*/  FMUL R9, R24, R155.reuse ;  /* 0x0000009b18097220 */ /* 0x080fe20000400000 */
[----:B------:R-:W-:Y:S01]  /*67d0*/  LEA R4, P1, R162, UR4, 0x2 ;  /* 0x00000004a2047c11 */ /* 0x000fe2000f8210ff */
[-C--:B------:R-:W-:Y:S01]  /*67e0*/  FMUL R25, R25, R155.reuse ;  /* 0x0000009b19197220 */ /* 0x080fe20000400000 */
[----:B------:R-:W-:Y:S01]  /*67f0*/  ISETP.GT.AND P2, PT, R0, RZ, P3 ;  /* 0x000000ff0000720c */ /* 0x000fe20001f44270 */
[-C--:B------:R-:W-:Y:S01]  /*6800*/  FMUL R27, R27, R155.reuse ;  /* 0x0000009b1b1b7220 */ /* 0x080fe20000400000 */
[----:B------:R-:W-:Y:S01]  /*6810*/  LEA.HI.X R5, R162, UR5, R171, 0x2, P1 ;  /* 0x00000005a2057c11 */ /* 0x000fe200088f14ab */
[-C--:B------:R-:W-:Y:S01]  /*6820*/  FMUL R29, R29, R155.reuse ;  /* 0x0000009b1d1d7220 */ /* 0x080fe20000400000 */
[----:B------:R-:W-:Y:S01]  /*6830*/  ISETP.GT.AND P0, PT, R0, 0x8, P0 ;  /* 0x000000080000780c */ /* 0x000fe20000704270 */
[-C--:B------:R-:W-:Y:S01]  /*6840*/  FMUL R31, R31, R155.reuse ;  /* 0x0000009b1f1f7220 */ /* 0x080fe20000400000 */
[----:B------:R-:W-:Y:S01]  /*6850*/  ISETP.GT.AND P5, PT, R3, 0x8, PT ;  /* 0x000000080300780c */ /* 0x000fe20003fa4270 */
[----:B------:R0:W-:Y:S01]  /*6860*/  @P4 STG.E desc[UR36][R4.64], R9 ;  /* 0x0000000904004986 */ /* 0x0001e2000c101924 */
[C---:B------:R-:W-:Y:S01]  /*6870*/  SHF.L.U64.HI R11, R10.reuse, 0x5, R11 ;  /* 0x000000050a0b7819 */ /* 0x040fe2000001020b */
[-C--:B------:R-:W-:Y:S01]  /*6880*/  FMUL R33, R33, R155.reuse ;  /* 0x0000009b21217220 */ /* 0x080fe20000400000 */
[----:B------:R-:W-:Y:S01]  /*6890*/  LEA R6, P1, R10, R4, 0x5 ;  /* 0x000000040a067211 */ /* 0x000fe200078228ff */
[-C--:B------:R-:W-:Y:S01]  /*68a0*/  FMUL R35, R35, R155.reuse ;  /* 0x0000009b23237220 */ /* 0x080fe20000400000 */
[C---:B------:R-:W-:Y:S01]  /*68b0*/  ISETP.GT.AND P3, PT, R0.reuse, 0x8, P3 ;  /* 0x000000080000780c */ /* 0x040fe20001f64270 */
[----:B------:R-:W-:Y:S01]  /*68c0*/  @P2 STG.E desc[UR36][R4.64+0x4], R25 ;  /* 0x0000041904002986 */ /* 0x000fe2000c101924 */
[----:B------:R-:W-:Y:S01]  /*68d0*/  ISETP.GT.AND P4, PT, R3, 0x9, PT ;  /* 0x000000090300780c */ /* 0x000fe20003f84270 */
[----:B------:R-:W-:Y:S01]  /*68e0*/  IMAD.X R7, R11, 0x1, R5, P1 ;  /* 0x000000010b077824 */ /* 0x000fe200008e0605 */
[----:B------:R-:W-:Y:S01]  /*68f0*/  ISETP.GT.AND P2, PT, R0, RZ, P5 ;  /* 0x000000ff0000720c */ /* 0x000fe20002f44270 */
[-C--:B------:R-:W-:Y:S01]  /*6900*/  FMUL R11, R28, R155.reuse ;  /* 0x0000009b1c0b7220 */ /* 0x080fe20000400000 */
[----:B------:R-:W-:Y:S01]  /*6910*/  ISETP.GT.AND P1, PT, R0, RZ, P4 ;  /* 0x000000ff0000720c */ /* 0x000fe20002724270 */
[-C--:B0-----:R-:W-:Y:S01]  /*6920*/  FMUL R9, R26, R155.reuse ;  /* 0x0000009b1a097220 */ /* 0x081fe20000400000 */
[C---:B------:R-:W-:Y:S01]  /*6930*/  ISETP.GT.AND P4, PT, R0.reuse, 0x8, P4 ;  /* 0x000000080000780c */ /* 0x040fe20002784270 */
[-C--:B------:R-:W-:Y:S01]  /*6940*/  FMUL R37, R37, R155.reuse ;  /* 0x0000009b25257220 */ /* 0x080fe20000400000 */
[-C--:B------:R-:W-:Y:S01]  /*6950*/  FMUL R39, R39, R155.reuse ;  /* 0x0000009b27277220 */ /* 0x080fe20000400000 */
[-C--:B------:R-:W-:Y:S01]  /*6960*/  FMUL R41, R41, R155.reuse ;  /* 0x0000009b29297220 */ /* 0x080fe20000400000 */
[----:B------:R0:W-:Y:S01]  /*6970*/  @P0 STG.E desc[UR36][R6.64], R9 ;  /* 0x0000000906000986 */ /* 0x0001e2000c101924 */
[C---:B------:R-:W-:Y:S01]  /*6980*/  ISETP.GT.AND P0, PT, R0.reuse, 0x8, P5 ;  /* 0x000000080000780c */ /* 0x040fe20002f04270 */
[-C--:B------:R-:W-:Y:S01]  /*6990*/  FMUL R43, R43, R155.reuse ;  /* 0x0000009b2b2b7220 */ /* 0x080fe20000400000 */
[C---:B------:R-:W-:Y:S01]  /*69a0*/  ISETP.GT.AND P5, PT, R3.reuse, 0x10, PT ;  /* 0x000000100300780c */ /* 0x040fe20003fa4270 */
[----:B------:R-:W-:Y:S01]  /*69b0*/  @P3 STG.E desc[UR36][R6.64+0x4], R27 ;  /* 0x0000041b06003986 */ /* 0x000fe2000c101924 */
[----:B------:R-:W-:Y:S01]  /*69c0*/  ISETP.GT.AND P3, PT, R3, 0x11, PT ;  /* 0x000000110300780c */ /* 0x000fe20003f64270 */
[-C--:B------:R-:W-:Y:S01]  /*69d0*/  FMUL R45, R45, R155.reuse ;  /* 0x0000009b2d2d7220 */ /* 0x080fe20000400000 */
[-C--:B------:R-:W-:Y:S01]  /*69e0*/  FMUL R47, R47, R155.reuse ;  /* 0x0000009b2f2f7220 */ /* 0x080fe20000400000 */
[----:B------:R1:W-:Y:S01]  /*69f0*/  @P2 STG.E desc[UR36][R4.64+0x20], R11 ;  /* 0x0000200b04002986 */ /* 0x0003e2000c101924 */
[----:B------:R-:W-:Y:S01]  /*6a00*/  ISETP.GT.AND P2, PT, R0, RZ, P5 ;  /* 0x000000ff0000720c */ /* 0x000fe20002f44270 */
[-C--:B------:R-:W-:Y:S01]  /*6a10*/  FMUL R49, R49, R155.reuse ;  /* 0x0000009b31317220 */ /* 0x080fe20000400000 */
[-C--:B------:R-:W-:Y:S01]  /*6a20*/  FMUL R51, R51, R155.reuse ;  /* 0x0000009b33337220 */ /* 0x080fe20000400000 */
[----:B------:R-:W-:Y:S01]  /*6a30*/  @P1 STG.E desc[UR36][R4.64+0x24], R29 ;  /* 0x0000241d04001986 */ /* 0x000fe2000c101924 */
[-C--:B0-----:R-:W-:Y:S01]  /*6a40*/  FMUL R9, R30, R155.reuse ;  /* 0x0000009b1e097220 */ /* 0x081fe20000400000 */
[C---:B------:R-:W-:Y:S01]  /*6a50*/  ISETP.GT.AND P1, PT, R0.reuse, RZ, P3 ;  /* 0x000000ff0000720c */ /* 0x040fe20001f24270 */
[-C--:B------:R-:W-:Y:S01]  /*6a60*/  FMUL R53, R53, R155.reuse ;  /* 0x0000009b35357220 */ /* 0x080fe20000400000 */
[C---:B------:R-:W-:Y:S01]  /*6a70*/  ISETP.GT.AND P3, PT, R0.reuse, 0x8, P3 ;  /* 0x000000080000780c */ /* 0x040fe20001f64270 */
[-C--:B------:R-:W-:Y:S01]  /*6a80*/  FMUL R55, R55, R155.reuse ;  /* 0x0000009b37377220 */ /* 0x080fe20000400000 */
[----:B------:R0:W-:Y:S01]  /*6a90*/  @P0 STG.E desc[UR36][R6.64+0x20], R9 ;  /* 0x0000200906000986 */ /* 0x0001e2000c101924 */
[----:B------:R-:W-:Y:S01]  /*6aa0*/  ISETP.GT.AND P0, PT, R0, 0x8, P5 ;  /* 0x000000080000780c */ /* 0x000fe20002f04270 */
[-C--:B-1----:R-:W-:Y:S01]  /*6ab0*/  FMUL R11, R32, R155.reuse ;  /* 0x0000009b200b7220 */ /* 0x082fe20000400000 */
        /* <DEDUP_REMOVED lines=143> */
[----:B-1----:R-:W-:Y:S01]  /*73b0*/  FMUL R11, R64, R155 ;  /* 0x0000009b400b7220 */ /* 0x002fe20000400000 */
[C---:B------:R-:W-:Y:S01]  /*73c0*/  ISETP.GT.AND P5, PT, R3.reuse, 0x58, PT ;  /* 0x000000580300780c */ /* 0x040fe20003fa4270 */
[----:B------:R-:W-:Y:S01]  /*73d0*/  @P4 STG.E desc[UR36][R6.64+0x124], R63 ;  /* 0x0001243f06004986 */ /* 0x000fe2000c101924 */
[----:B------:R-:W-:-:S03]  /*73e0*/  ISETP.GT.AND P4, PT, R3, 0x59, PT ;  /* 0x000000590300780c */ /* 0x000fc60003f84270 */
[----:B------:R1:W-:Y:S01]  /*73f0*/  @P2 STG.E desc[UR36][R4.64+0x140], R11 ;  /* 0x0001400b04002986 */ /* 0x0003e2000c101924 */
[----:B------:R-:W-:-:S03]  /*7400*/  ISETP.GT.AND P2, PT, R0, RZ, P5 ;  /* 0x000000ff0000720c */ /* 0x000fc60002f44270 */
[----:B------:R-:W-:Y:S01]  /*7410*/  @P1 STG.E desc[UR36][R4.64+0x144], R65 ;  /* 0x0001444104001986 */ /* 0x000fe2000c101924 */
[-C--:B0-----:R-:W-:Y:S01]  /*7420*/  FMUL R9, R66, R155.reuse ;  /* 0x0000009b42097220 */ /* 0x081fe20000400000 */
[C---:B------:R-:W-:Y:S02]  /*7430*/  ISETP.GT.AND P1, PT, R0.reuse, RZ, P4 ;  /* 0x000000ff0000720c */ /* 0x040fe40002724270 */
[C---:B------:R-:W-:Y:S02]  /*7440*/  ISETP.GT.AND P4, PT, R0.reuse, 0x8, P4 ;  /* 0x000000080000780c */ /* 0x040fe40002784270 */
        /* <DEDUP_REMOVED lines=93> */
[----:B------:R-:W-:Y:S01]  /*7a20*/  ISETP.GT.AND P1, PT, R0, RZ, P4 ;  /* 0x000000ff0000720c */ /* 0x000fe20002724270 */
[----:B0-----:R-:W-:Y:S01]  /*7a30*/  FMUL R9, R98, R155 ;  /* 0x0000009b62097220 */ /* 0x001fe20000400000 */
[----:B------:R-:W-:-:S04]  /*7a40*/  ISETP.GT.AND P4, PT, R0, 0x8, P4 ;  /* 0x000000080000780c */ /* 0x000fc80002784270 */
[----:B------:R0:W-:Y:S01]  /*7a50*/  @P0 STG.E desc[UR36][R6.64+0x240], R9 ;  /* 0x0002400906000986 */ /* 0x0001e2000c101924 */
[----:B-1----:R-:W-:Y:S01]  /*7a60*/  FMUL R11, R100, R155 ;  /* 0x0000009b640b7220 */ /* 0x002fe20000400000 */
[----:B------:R-:W-:Y:S02]  /*7a70*/  ISETP.GT.AND P0, PT, R0, 0x8, P5 ;  /* 0x000000080000780c */ /* 0x000fe40002f04270 */
[----:B------:R-:W-:Y:S01]  /*7a80*/  @P3 STG.E desc[UR36][R6.64+0x244], R99 ;  /* 0x0002446306003986 */ /* 0x000fe2000c101924 */
[----:B------:R-:W-:-:S03]  /*7a90*/  ISETP.GT.AND P5, PT, R3, 0xa0, PT ;  /* 0x000000a00300780c */ /* 0x000fc60003fa4270 */
[----:B------:R1:W-:Y:S01]  /*7aa0*/  @P2 STG.E desc[UR36][R4.64+0x260], R11 ;  /* 0x0002600b04002986 */ /* 0x0003e2000c101924 */
[----:B------:R-:W-:Y:S02]  /*7ab0*/  ISETP.GT.AND P2, PT, R3, 0xa1, PT ;  /* 0x000000a10300780c */ /* 0x000fe40003f44270 */
[C---:B------:R-:W-:Y:S01]  /*7ac0*/  ISETP.GT.AND P3, PT, R0.reuse, RZ, P5 ;  /* 0x000000ff0000720c */ /* 0x040fe20002f64270 */
[----:B------:R-:W-:Y:S01]  /*7ad0*/  @P1 STG.E desc[UR36][R4.64+0x264], R101 ;  /* 0x0002646504001986 */ /* 0x000fe2000c101924 */
[----:B------:R-:W-:Y:S01]  /*7ae0*/  ISETP.GT.AND P1, PT, R0, RZ, P2 ;  /* 0x000000ff0000720c */ /* 0x000fe20001724270 */
[----:B0-----:R-:W-:Y:S01]  /*7af0*/  FMUL R9, R102, R155 ;  /* 0x0000009b66097220 */ /* 0x001fe20000400000 */
[----:B------:R-:W-:-:S04]  /*7b00*/  ISETP.GT.AND P2, PT, R0, 0x8, P2 ;  /* 0x000000080000780c */ /* 0x000fc80001744270 */
[----:B------:R0:W-:Y:S01]  /*7b10*/  @P0 STG.E desc[UR36][R6.64+0x260], R9 ;  /* 0x0002600906000986 */ /* 0x0001e2000c101924 */
[----:B-1----:R-:W-:Y:S01]  /*7b20*/  FMUL R11, R104, R155 ;  /* 0x0000009b680b7220 */ /* 0x002fe20000400000 */
[----:B------:R-:W-:Y:S02]  /*7b30*/  ISETP.GT.AND P0, PT, R0, 0x8, P5 ;  /* 0x000000080000780c */ /* 0x000fe40002f04270 */
[----:B------:R-:W-:Y:S04]  /*7b40*/  @P4 STG.E desc[UR36][R6.64+0x264], R103 ;  /* 0x0002646706004986 */ /* 0x000fe8000c101924 */
[----:B------:R1:W-:Y:S01]  /*7b50*/  @P3 STG.E desc[UR36][R4.64+0x280], R11 ;  /* 0x0002800b04003986 */ /* 0x0003e2000c101924 */
[----:B------:R-:W-:-:S03]  /*7b60*/  ISETP.GT.AND P3, PT, R3, 0xa8, PT ;  /* 0x000000a80300780c */ /* 0x000fc60003f64270 */
[----:B------:R-:W-:Y:S01]  /*7b70*/  @P1 STG.E desc[UR36][R4.64+0x284], R105 ;  /* 0x0002846904001986 */ /* 0x000fe2000c101924 */
[----:B------:R-:W-:Y:S01]  /*7b80*/  ISETP.GT.AND P1, PT, R3, 0xa9, PT ;  /* 0x000000a90300780c */ /* 0x000fe20003f24270 */
[-C--:B0-----:R-:W-:Y:S01]  /*7b90*/  FMUL R9, R106, R155.reuse ;  /* 0x0000009b6a097220 */ /* 0x081fe20000400000 */
[C---:B------:R-:W-:Y:S02]  /*7ba0*/  ISETP.GT.AND P5, PT, R0.reuse, RZ, P3 ;  /* 0x000000ff0000720c */ /* 0x040fe40001fa4270 */
[----:B------:R-:W-:Y:S02]  /*7bb0*/  ISETP.GT.AND P4, PT, R0, RZ, P1 ;  /* 0x000000ff0000720c */ /* 0x000fe40000f84270 */
[----:B------:R0:W-:Y:S01]  /*7bc0*/  @P0 STG.E desc[UR36][R6.64+0x280], R9 ;  /* 0x0002800906000986 */ /* 0x0001e2000c101924 */
[----:B-1----:R-:W-:Y:S01]  /*7bd0*/  FMUL R11, R108, R155 ;  /* 0x0000009b6c0b7220 */ /* 0x002fe20000400000 */
[C---:B------:R-:W-:Y:S02]  /*7be0*/  ISETP.GT.AND P3, PT, R0.reuse, 0x8, P3 ;  /* 0x000000080000780c */ /* 0x040fe40001f64270 */
[----:B------:R-:W-:Y:S01]  /*7bf0*/  @P2 STG.E desc[UR36][R6.64+0x284], R107 ;  /* 0x0002846b06002986 */ /* 0x000fe2000c101924 */
[----:B------:R-:W-:-:S02]  /*7c00*/  ISETP.GT.AND P1, PT, R0, 0x8, P1 ;  /* 0x000000080000780c */ /* 0x000fc40000f24270 */
[C---:B------:R-:W-:Y:S02]  /*7c10*/  ISETP.GT.AND P0, PT, R3.reuse, 0xb0, PT ;  /* 0x000000b00300780c */ /* 0x040fe40003f04270 */
[C---:B------:R-:W-:Y:S01]  /*7c20*/  ISETP.GT.AND P2, PT, R3.reuse, 0xb1, PT ;  /* 0x000000b10300780c */ /* 0x040fe20003f44270 */
[----:B------:R1:W-:Y:S01]  /*7c30*/  @P5 STG.E desc[UR36][R4.64+0x2a0], R11 ;  /* 0x0002a00b04005986 */ /* 0x0003e2000c101924 */
[----:B------:R-:W-:Y:S01]  /*7c40*/  ISETP.GT.AND P5, PT, R0, RZ, P0 ;  /* 0x000000ff0000720c */ /* 0x000fe200007a4270 */
[-C--:B0-----:R-:W-:Y:S01]  /*7c50*/  FMUL R9, R110, R155.reuse ;  /* 0x0000009b6e097220 */ /* 0x081fe20000400000 */
[C---:B------:R-:W-:Y:S01]  /*7c60*/  ISETP.GT.AND P0, PT, R0.reuse, 0x8, P0 ;  /* 0x000000080000780c */ /* 0x040fe20000704270 */
[----:B------:R-:W-:Y:S01]  /*7c70*/  @P4 STG.E desc[UR36][R4.64+0x2a4], R109 ;  /* 0x0002a46d04004986 */ /* 0x000fe2000c101924 */
[C---:B------:R-:W-:Y:S02]  /*7c80*/  ISETP.GT.AND P4, PT, R0.reuse, RZ, P2 ;  /* 0x000000ff0000720c */ /* 0x040fe40001784270 */
[----:B------:R-:W-:Y:S01]  /*7c90*/  ISETP.GT.AND P2, PT, R0, 0x8, P2 ;  /* 0x000000080000780c */ /* 0x000fe20001744270 */
[----:B------:R0:W-:Y:S01]  /*7ca0*/  @P3 STG.E desc[UR36][R6.64+0x2a0], R9 ;  /* 0x0002a00906003986 */ /* 0x0001e2000c101924 */
[----:B------:R-:W-:Y:S01]  /*7cb0*/  ISETP.GT.AND P3, PT, R3, 0xb9, PT ;  /* 0x000000b90300780c */ /* 0x000fe20003f64270 */
[----:B-1----:R-:W-:-:S02]  /*7cc0*/  FMUL R11, R112, R155 ;  /* 0x0000009b700b7220 */ /* 0x002fc40000400000 */
[----:B------:R-:W-:Y:S01]  /*7cd0*/  @P1 STG.E desc[UR36][R6.64+0x2a4], R111 ;  /* 0x0002a46f06001986 */ /* 0x000fe2000c101924 */
[----:B------:R-:W-:-:S03]  /*7ce0*/  ISETP.GT.AND P1, PT, R3, 0xb8, PT ;  /* 0x000000b80300780c */ /* 0x000fc60003f24270 */
[----:B------:R1:W-:Y:S01]  /*7cf0*/  @P5 STG.E desc[UR36][R4.64+0x2c0], R11 ;  /* 0x0002c00b04005986 */ /* 0x0003e2000c101924 */
[----:B------:R-:W-:Y:S01]  /*7d00*/  ISETP.GT.AND P5, PT, R0, RZ, P1 ;  /* 0x000000ff0000720c */ /* 0x000fe20000fa4270 */
[-C--:B0-----:R-:W-:Y:S02]  /*7d10*/  FMUL R9, R114, R155.reuse ;  /* 0x0000009b72097220 */ /* 0x081fe40000400000 */
[----:B------:R-:W-:Y:S01]  /*7d20*/  @P4 STG.E desc[UR36][R4.64+0x2c4], R113 ;  /* 0x0002c47104004986 */ /* 0x000fe2000c101924 */
[C---:B------:R-:W-:Y:S02]  /*7d30*/  ISETP.GT.AND P4, PT, R0.reuse, RZ, P3 ;  /* 0x000000ff0000720c */ /* 0x040fe40001f84270 */
[C---:B------:R-:W-:Y:S01]  /*7d40*/  ISETP.GT.AND P1, PT, R0.reuse, 0x8, P1 ;  /* 0x000000080000780c */ /* 0x040fe20000f24270 */
[----:B------:R0:W-:Y:S01]  /*7d50*/  @P0 STG.E desc[UR36][R6.64+0x2c0], R9 ;  /* 0x0002c00906000986 */ /* 0x0001e2000c101924 */
[C---:B------:R-:W-:Y:S02]  /*7d60*/  ISETP.GT.AND P0, PT, R3.reuse, 0xc0, PT ;  /* 0x000000c00300780c */ /* 0x040fe40003f04270 */
[----:B------:R-:W-:Y:S01]  /*7d70*/  ISETP.GT.AND P3, PT, R0, 0x8, P3 ;  /* 0x000000080000780c */ /* 0x000fe20001f64270 */
[----:B-1----:R-:W-:Y:S01]  /*7d80*/  FMUL R11, R116, R155 ;  /* 0x0000009b740b7220 */ /* 0x002fe20000400000 */
        /* <DEDUP_REMOVED lines=69> */
[----:B------:R-:W-:Y:S02]  /*81e0*/  ISETP.GT.AND P3, PT, R0, 0x8, P3 ;  /* 0x000000080000780c */ /* 0x000fe40001f64270 */
[C---:B------:R-:W-:Y:S01]  /*81f0*/  ISETP.GT.AND P0, PT, R3.reuse, 0xf0, PT ;  /* 0x000000f00300780c */ /* 0x040fe20003f04270 */
        /* <DEDUP_REMOVED lines=12> */
[-C--:B-1----:R-:W-:Y:S01]  /*82c0*/  FMUL R11, R144, R155.reuse ;  /* 0x0000009b900b7220 */ /* 0x082fe20000400000 */
[----:B------:R-:W-:Y:S01]  /*82d0*/  @P3 STG.E desc[UR36][R6.64+0x3a4], R143 ;  /* 0x0003a48f06003986 */ /* 0x000fe2000c101924 */
[----:B------:R-:W-:Y:S01]  /*82e0*/  ISETP.GT.AND P3, PT, R3, 0xf8, PT ;  /* 0x000000f80300780c */ /* 0x000fe20003f64270 */
[----:B------:R-:W-:-:S02]  /*82f0*/  FMUL R3, R146, R155 ;  /* 0x0000009b92037220 */ /* 0x000fc40000400000 */
[----:B------:R1:W-:Y:S01]  /*8300*/  @P5 STG.E desc[UR36][R4.64+0x3c0], R11 ;  /* 0x0003c00b04005986 */ /* 0x0003e2000c101924 */
[C---:B------:R-:W-:Y:S02]  /*8310*/  ISETP.GT.AND P5, PT, R0.reuse, RZ, P3 ;  /* 0x000000ff0000720c */ /* 0x040fe40001fa4270 */
[C---:B------:R-:W-:Y:S01]  /*8320*/  ISETP.GT.AND P3, PT, R0.reuse, 0x8, P3 ;  /* 0x000000080000780c */ /* 0x040fe20001f64270 */
[----:B------:R-:W-:Y:S01]  /*8330*/  @P4 STG.E desc[UR36][R4.64+0x3c4], R145 ;  /* 0x0003c49104004986 */ /* 0x000fe2000c101924 */
[----:B------:R-:W-:Y:S01]  /*8340*/  ISETP.GT.AND P4, PT, R0, RZ, P1 ;  /* 0x000000ff0000720c */ /* 0x000fe20000f84270 */
[-C--:B0-----:R-:W-:Y:S01]  /*8350*/  FMUL R9, R148, R155.reuse ;  /* 0x0000009b94097220 */ /* 0x081fe20000400000 */
[----:B------:R-:W-:Y:S01]  /*8360*/  ISETP.GT.AND P1, PT, R0, 0x8, P1 ;  /* 0x000000080000780c */ /* 0x000fe20000f24270 */
[----:B------:R-:W-:Y:S04]  /*8370*/  @P0 STG.E desc[UR36][R6.64+0x3c0], R3 ;  /* 0x0003c00306000986 */ /* 0x000fe8000c101924 */
[----:B------:R-:W-:Y:S01]  /*8380*/  @P2 STG.E desc[UR36][R6.64+0x3c4], R147 ;  /* 0x0003c49306002986 */ /* 0x000fe2000c101924 */
[----:B-1----:R-:W-:-:S03]  /*8390*/  FMUL R11, R150, R155 ;  /* 0x0000009b960b7220 */ /* 0x002fc60000400000 */
[----:B------:R-:W-:Y:S04]  /*83a0*/  @P5 STG.E desc[UR36][R4.64+0x3e0], R9 ;  /* 0x0003e00904005986 */ /* 0x000fe8000c101924 */
[----:B------:R0:W-:Y:S02]  /*83b0*/  @P4 STG.E desc[UR36][R4.64+0x3e4], R149 ;  /* 0x0003e49504004986 */ /* 0x0001e4000c101924 */
[----:B0-----:R-:W-:Y:S02]  /*83c0*/  @P3 IMAD.MOV.U32 R4, RZ, RZ, R6 ;  /* 0x000000ffff043224 */ /* 0x001fe400078e0006 */
[----:B------:R-:W-:-:S05]  /*83d0*/  @P3 IMAD.MOV.U32 R5, RZ, RZ, R7 ;  /* 0x000000ffff053224 */ /* 0x000fca00078e0007 */
[----:B------:R0:W-:Y:S04]  /*83e0*/  @P3 STG.E desc[UR36][R4.64+0x3e0], R11 ;  /* 0x0003e00b04003986 */ /* 0x0001e8000c101924 */
[----:B------:R0:W-:Y:S02]  /*83f0*/  @P1 STG.E desc[UR36][R6.64+0x3e4], R151 ;  /* 0x0003e49706001986 */ /* 0x0001e4000c101924 */
.L_x_286:
[----:B------:R-:W-:Y:S05]  /*8400*/  BSYNC B0 ;  /* 0x0000000000007941 */ /* 0x000fea0003800000 */
.L_x_32:
[----:B------:R-:W-:Y:S01]  /*8410*/  ULDC UR4, c[0x0][0xc] ;  /* 0x0000030000047ab9 */ /* 0x000fe20000000800 */
[----:B------:R-:W-:Y:S01]  /*8420*/  ULDC UR5, c[0x0][0x10] ;  /* 0x0000040000057ab9 */ /* 0x000fe20000000800 */
[----:B0-----:R-:W0:Y:S01]  /*8430*/  LDC R3, c[0x0][0x14] ;  /* 0x00000500ff037b82 */ /* 0x001e220000000800 */
[----:B------:R-:W-:Y:S01]  /*8440*/  UIMAD.WIDE.U32 UR4, UR4, UR5, URZ ;  /* 0x00000005040472a5 */ /* 0x000fe2000f8e003f */
[----:B------:R-:W-:Y:S01]  /*8450*/  PRMT R0, RZ, 0x7610, R0 ;  /* 0x00007610ff007816 */ /* 0x000fe20000000000 */
[----:B------:R-:W-:Y:S02]  /*8460*/  IMAD.MOV.U32 R153, RZ, RZ, -0x1 ;  /* 0xffffffffff997424 */ /* 0x000fe400078e00ff */
[----:B------:R-:W-:Y:S02]  /*8470*/  IMAD.MOV.U32 R23, RZ, RZ, -0x1 ;  /* 0xffffffffff177424 */ /* 0x000fe400078e00ff */
[----:B0-----:R-:W-:-:S04]  /*8480*/  IMAD.WIDE.U32 R16, R3, UR4, R16 ;  /* 0x0000000403107c25 */ /* 0x001fc8000f8e0010 */
[----:B------:R-:W-:Y:S01]  /*8490*/  IMAD R3, R3, UR5, RZ ;  /* 0x0000000503037c24 */ /* 0x000fe2000f8e02ff */
[----:B------:R-:W-:Y:S02]  /*84a0*/  ULDC.64 UR4, c[0x0][0x650] ;  /* 0x0001940000047ab9 */ /* 0x000fe40000000a00 */
[----:B------:R-:W-:Y:S01]  /*84b0*/  ISETP.GE.U32.AND P0, PT, R16, UR4, PT ;  /* 0x0000000410007c0c */ /* 0x000fe2000bf06070 */
[----:B------:R-:W-:-:S05]  /*84c0*/  IMAD.IADD R17, R17, 0x1, R3 ;  /* 0x0000000111117824 */ /* 0x000fca00078e0203 */
[----:B------:R-:W-:-:S13]  /*84d0*/  ISETP.GE.U32.AND.EX P0, PT, R17, UR5, PT, P0 ;  /* 0x0000000511007c0c */ /* 0x000fda000bf06100 */
[----:B------:R-:W-:Y:S05]  /*84e0*/  @P0 BRA `(.L_x_287) ;  /* 0x0000000400640947 */ /* 0x000fea0003800000 */
[----:B------:R-:W0:Y:S01]  /*84f0*/  S2R R12, SR_CTAID.X ;  /* 0x00000000000c7919 */ /* 0x000e220000002500 */
[----:B---3--:R-:W3:Y:S01]  /*8500*/  LDC.64 R10, c[0x0][0x628] ;  /* 0x00018a00ff0a7b82 */ /* 0x008ee20000000a00 */
[----:B------:R-:W-:Y:S01]  /*8510*/  ULDC UR4, c[0x0][0x150] ;  /* 0x0000540000047ab9 */ /* 0x000fe20000000800 */
[----:B-12-4-:R-:W-:Y:S01]  /*8520*/  IMAD.MOV.U32 R8, RZ, RZ, R16 ;  /* 0x000000ffff087224 */ /* 0x016fe200078e0010 */
[----:B------:R-:W1:Y:S01]  /*8530*/  S2R R24, SR_CTAID.Y ;  /* 0x0000000000187919 */ /* 0x000e620000002600 */
[----:B------:R-:W-:-:S04]  /*8540*/  IMAD.MOV.U32 R9, RZ, RZ, R17 ;  /* 0x000000ffff097224 */ /* 0x000fc800078e0011 */
[----:B------:R-:W2:Y:S08]  /*8550*/  LDC R21, c[0x0][0x144] ;  /* 0x00005100ff157b82 */ /* 0x000eb00000000800 */
[----:B------:R-:W4:Y:S08]  /*8560*/  LDC R0, c[0x0][0x630] ;  /* 0x00018c00ff007b82 */ /* 0x000f300000000800 */
[----:B------:R-:W1:Y:S01]  /*8570*/  LDC.64 R14, c[0x0][0x620] ;  /* 0x00018800ff0e7b82 */ /* 0x000e620000000a00 */
[----:B---3--:R-:W-:-:S04]  /*8580*/  ISETP.NE.U32.AND P0, PT, R10, RZ, PT ;  /* 0x000000ff0a00720c */ /* 0x008fc80003f05070 */
[----:B------:R-:W-:Y:S02]  /*8590*/  ISETP.NE.AND.EX P0, PT, R11, RZ, PT, P0 ;  /* 0x000000ff0b00720c */ /* 0x000fe40003f05300 */
[----:B0-----:R-:W-:-:S05]  /*85a0*/  I2FP.F32.U32 R3, R12 ;  /* 0x0000000c00037245 */ /* 0x001fca0000201000 */
[----:B------:R-:W-:-:S04]  /*85b0*/  FMUL R3, R3, UR4 ;  /* 0x0000000403037c20 */ /* 0x000fc80008400000 */
[----:B------:R0:W3:Y:S02]  /*85c0*/  F2I.U32.TRUNC.NTZ R20, R3 ;  /* 0x0000000300147305 */ /* 0x0000e4000020f000 */
[----:B--2-4-:R-:W-:Y:S05]  /*85d0*/  @!P0 BRA `(.L_x_288) ;  /* 0x0000000000288947 */ /* 0x014fea0003800000 */
[----:B0-----:R-:W0:Y:S02]  /*85e0*/  LDC R3, c[0x0][0x634] ;  /* 0x00018d00ff037b82 */ /* 0x001e240000000800 */
        /* <DEDUP_REMOVED lines=9> */
.L_x_288:
[----:B------:R-:W2:Y:S01]  /*8680*/  LDC.64 R28, c[0x0][0x640] ;  /* 0x00019000ff1c7b82 */ /* 0x000ea20000000a00 */
[-CC-:B------:R-:W-:Y:S01]  /*8690*/  SHF.R.U64 R23, R8, R0.reuse, R9.reuse ;  /* 0x0000000008177219 */ /* 0x180fe20000001209 */
[----:B---3--:R-:W-:Y:S01]  /*86a0*/  IMAD.MOV R20, RZ, RZ, -R20 ;  /* 0x000000ffff147224 */ /* 0x008fe200078e0a14 */
[----:B------:R-:W-:Y:S01]  /*86b0*/  SHF.R.U32.HI R0, RZ, R0, R9 ;  /* 0x00000000ff007219 */ /* 0x000fe20000011609 */
[----:B------:R-:W-:Y:S01]  /*86c0*/  ULDC UR4, c[0x0][0x154] ;  /* 0x0000550000047ab9 */ /* 0x000fe20000000800 */
[----:B0-----:R-:W-:Y:S01]  /*86d0*/  IADD3 R3, P0, RZ, -R23, RZ ;  /* 0x80000017ff037210 */ /* 0x001fe20007f1e0ff */
[----:B------:R-:W-:Y:S02]  /*86e0*/  IMAD R21, R21, R20, R12 ;  /* 0x0000001415157224 */ /* 0x000fe400078e020c */
[----:B------:R-:W0:Y:S01]  /*86f0*/  LDC R6, c[0x0][0x618] ;  /* 0x00018600ff067b82 */ /* 0x000e220000000800 */
[----:B------:R-:W-:Y:S02]  /*8700*/  IMAD.MOV.U32 R7, RZ, RZ, 0x1 ;  /* 0x00000001ff077424 */ /* 0x000fe400078e00ff */
[----:B------:R-:W-:-:S04]  /*8710*/  IMAD.X R5, RZ, RZ, ~R0, P0 ;  /* 0x000000ffff057224 */ /* 0x000fc800000e0e00 */
[-C--:B-1----:R-:W-:Y:S01]  /*8720*/  IMAD R0, R5, R14.reuse, RZ ;  /* 0x0000000e05007224 */ /* 0x082fe200078e02ff */
[----:B------:R-:W1:Y:S01]  /*8730*/  LDC R8, c[0x0][0x608] ;  /* 0x00018200ff087b82 */ /* 0x000e620000000800 */
[----:B------:R-:W-:-:S04]  /*8740*/  IMAD.WIDE.U32 R4, R3, R14, R16 ;  /* 0x0000000e03047225 */ /* 0x000fc800078e0010 */
[----:B------:R-:W-:Y:S01]  /*8750*/  IMAD R3, R3, R15, R0 ;  /* 0x0000000f03037224 */ /* 0x000fe200078e0200 */
[----:B------:R-:W-:Y:S02]  /*8760*/  I2FP.F32.U32 R0, R24 ;  /* 0x0000001800007245 */ /* 0x000fe40000201000 */
[----:B------:R-:W3:Y:S01]  /*8770*/  LDC R26, c[0x0][0x658] ;  /* 0x00019600ff1a7b82 */ /* 0x000ee20000000800 */
[----:B------:R-:W-:Y:S01]  /*8780*/  IMAD.IADD R3, R5, 0x1, R3 ;  /* 0x0000000105037824 */ /* 0x000fe200078e0203 */
[----:B--2---:R-:W-:Y:S01]  /*8790*/  ISETP.NE.U32.AND P0, PT, R28, RZ, PT ;  /* 0x000000ff1c00720c */ /* 0x004fe20003f05070 */
[----:B------:R-:W-:Y:S01]  /*87a0*/  FMUL R0, R0, UR4 ;  /* 0x0000000400007c20 */ /* 0x000fe20008400000 */
[----:B------:R-:W-:Y:S02]  /*87b0*/  IMAD.MOV.U32 R5, RZ, RZ, -0x1 ;  /* 0xffffffffff057424 */ /* 0x000fe400078e00ff */
[----:B------:R-:W-:Y:S01]  /*87c0*/  ISETP.NE.AND.EX P0, PT, R29, RZ, PT, P0 ;  /* 0x000000ff1d00720c */ /* 0x000fe20003f05300 */
[----:B------:R2:W4:Y:S01]  /*87d0*/  F2I.U32.TRUNC.NTZ R13, R0 ;  /* 0x00000000000d7305 */ /* 0x000522000020f000 */
[----:B------:R-:W2:Y:S01]  /*87e0*/  LDC R15, c[0x0][0x148] ;  /* 0x00005200ff0f7b82 */ /* 0x000ea20000000800 */
[----:B0-----:R-:W-:-:S02]  /*87f0*/  SHF.R.U64 R12, R4, R6, R3 ;  /* 0x00000006040c7219 */ /* 0x001fc40000001203 */
[----:B------:R-:W-:-:S05]  /*8800*/  SHF.R.U32.HI R3, RZ, R6, R3 ;  /* 0x00000006ff037219 */ /* 0x000fca0000011603 */
[----:B------:R-:W0:Y:S01]  /*8810*/  LDC R20, c[0x0][0x600] ;  /* 0x00018000ff147b82 */ /* 0x000e220000000800 */
[-CC-:B-1----:R-:W-:Y:S02]  /*8820*/  SHF.R.U64 R10, R12, R8.reuse, R3.reuse ;  /* 0x000000080c0a7219 */ /* 0x182fe40000001203 */
[----:B------:R-:W-:-:S05]  /*8830*/  SHF.R.U32.HI R3, RZ, R8, R3 ;  /* 0x00000008ff037219 */ /* 0x000fca0000011603 */
[----:B------:R-:W1:Y:S01]  /*8840*/  LDC R27, c[0x0][0x648] ;  /* 0x00019200ff1b7b82 */ /* 0x000e620000000800 */
[-C--:B---3--:R-:W-:Y:S02]  /*8850*/  SHF.L.U32 R4, R5, R26.reuse, RZ ;  /* 0x0000001a05047219 */ /* 0x088fe400000006ff */
[--C-:B------:R-:W-:Y:S02]  /*8860*/  SHF.R.U64 R14, R10, R26, R3.reuse ;  /* 0x0000001a0a0e7219 */ /* 0x100fe40000001203 */
[----:B------:R-:W-:Y:S02]  /*8870*/  LOP3.LUT R25, RZ, R4, RZ, 0x33, !PT ;  /* 0x00000004ff197212 */ /* 0x000fe400078e33ff */
[-C--:B------:R-:W-:Y:S01]  /*8880*/  SHF.R.U32.HI R5, RZ, R26.reuse, R3 ;  /* 0x0000001aff057219 */ /* 0x080fe20000011603 */
[----:B------:R-:W3:Y:S01]  /*8890*/  LDC R30, c[0x0][0x638] ;  /* 0x00018e00ff1e7b82 */ /* 0x000ee20000000800 */
[----:B------:R-:W-:Y:S01]  /*88a0*/  SHF.L.U32 R154, R7, R26, RZ ;  /* 0x0000001a079a7219 */ /* 0x000fe200000006ff */
[----:B------:R-:W-:-:S06]  /*88b0*/  IMAD.MOV.U32 R4, RZ, RZ, R14 ;  /* 0x000000ffff047224 */ /* 0x000fcc00078e000e */
[----:B------:R-:W0:Y:S01]  /*88c0*/  LDC R31, c[0x0][0x610] ;  /* 0x00018400ff1f7b82 */ /* 0x000e220000000800 */
[----:B----4-:R-:W-:Y:S05]  /*88d0*/  @!P0 BRA `(.L_x_289) ;  /* 0x0000000000288947 */ /* 0x010fea0003800000 */
        /* <DEDUP_REMOVED lines=10> */
.L_x_289:
[----:B------:R-:W-:Y:S01]  /*8980*/  ISETP.NE.AND P0, PT, R2, 0x1, PT ;  /* 0x000000010200780c */ /* 0x000fe20003f05270 */
[----:B0-----:R-:W-:Y:S01]  /*8990*/  VIADD R7, R20, 0xffffffff ;  /* 0xffffffff14077836 */ /* 0x001fe20000000000 */
[----:B-12---:R-:W-:Y:S01]  /*89a0*/  SHF.R.U64 R0, R4, R27, R5 ;  /* 0x0000001b04007219 */ /* 0x006fe20000001205 */
[----:B------:R-:W-:Y:S01]  /*89b0*/  IMAD.MOV R13, RZ, RZ, -R13 ;  /* 0x000000ffff0d7224 */ /* 0x000fe200078e0a0d */
[----:B------:R-:W-:Y:S01]  /*89c0*/  LOP3.LUT R5, R10, R25, RZ, 0xc0, !PT ;  /* 0x000000190a057212 */ /* 0x000fe200078ec0ff */
[----:B------:R-:W-:Y:S02]  /*89d0*/  IMAD.MOV.U32 R4, RZ, RZ, 0x1 ;  /* 0x00000001ff047424 */ /* 0x000fe400078e00ff */
[----:B------:R-:W-:Y:S02]  /*89e0*/  IMAD.MOV R3, RZ, RZ, -R0 ;  /* 0x000000ffff037224 */ /* 0x000fe400078e0a00 */
[----:B------:R-:W-:Y:S01]  /*89f0*/  IMAD R154, R154, R0, R5 ;  /* 0x000000009a9a7224 */ /* 0x000fe200078e0205 */
[----:B------:R-:W-:Y:S01]  /*8a00*/  LOP3.LUT R5, R12, R7, RZ, 0xc0, !PT ;  /* 0x000000070c057212 */ /* 0x000fe200078ec0ff */
[----:B---3--:R-:W-:-:S02]  /*8a10*/  IMAD R0, R3, R30, R14 ;  /* 0x0000001e03007224 */ /* 0x008fc400078e020e */
[----:B------:R-:W-:Y:S02]  /*8a20*/  @P0 IMAD R21, R15, R13, R24 ;  /* 0x0000000d0f150224 */ /* 0x000fe400078e0218 */
[----:B------:R-:W-:Y:S01]  /*8a30*/  IMAD R3, R0, R20, R5 ;  /* 0x0000001400037224 */ /* 0x000fe200078e0205 */
[----:B------:R-:W-:Y:S01]  /*8a40*/  PRMT R0, R4, 0x7610, R0 ;  /* 0x0000761004007816 */ /* 0x000fe20000000000 */
[----:B------:R-:W-:-:S05]  /*8a50*/  IMAD R154, R154, R31, R21 ;  /* 0x0000001f9a9a7224 */ /* 0x000fca00078e0215 */
[----:B------:R-:W-:Y:S02]  /*8a60*/  SEL R153, R3, R154, !P0 ;  /* 0x0000009a03997207 */ /* 0x000fe40004000000 */
[----:B------:R-:W-:-:S07]  /*8a70*/  SEL R154, R154, R3, !P0 ;  /* 0x000000039a9a7207 */ /* 0x000fce0004000000 */
.L_x_287:
[----:B------:R-:W-:-:S13]  /*8a80*/  LOP3.LUT P0, RZ, R0, 0xff, RZ, 0xc0, !PT ;  /* 0x000000ff00ff7812 */ /* 0x000fda000780c0ff */
[----:B------:R-:W-:Y:S05]  /*8a90*/  @P0 BRA `(.L_x_290) ;  /* 0xffffff8400d80947 */ /* 0x000fea000383ffff */
[----:B------:R-:W-:Y:S05]  /*8aa0*/  EXIT ;  /* 0x000000000000794d */ /* 0x000fea0003800000 */
.L_x_7:
[----:B0-----:R-:W-:Y:S01]  /*8ab0*/  ULDC.64 UR4, c[0x0][0x650] ;  /* 0x0001940000047ab9 */ /* 0x001fe20000000a00 */
        /* <DEDUP_REMOVED lines=25> */
.L_x_292:
[----:B------:R-:W0:Y:S01]  /*8c50*/  LDC.64 R28, c[0x0][0x640] ;  /* 0x00019000ff1c7b82 */ /* 0x000e220000000a00 */
[-CC-:B------:R-:W-:Y:S01]  /*8c60*/  SHF.R.U64 R22, R12, R6.reuse, R13.reuse ;  /* 0x000000060c167219 */ /* 0x180fe2000000120d */
[----:B------:R-:W-:Y:S01]  /*8c70*/  IMAD.MOV.U32 R30, RZ, RZ, 0x1 ;  /* 0x00000001ff1e7424 */ /* 0x000fe200078e00ff */
[----:B------:R-:W-:Y:S02]  /*8c80*/  SHF.R.U32.HI R6, RZ, R6, R13 ;  /* 0x00000006ff067219 */ /* 0x000fe4000001160d */
        /* <DEDUP_REMOVED lines=8> */
[----:B------:R-:W-:Y:S01]  /*8d10*/  IMAD.IADD R9, R9, 0x1, R11 ;  /* 0x0000000109097824 */ /* 0x000fe200078e020b */
[----:B0-----:R-:W-:-:S04]  /*8d20*/  ISETP.NE.U32.AND P0, PT, R28, RZ, PT ;  /* 0x000000ff1c00720c */ /* 0x001fc80003f05070 */
[----:B------:R-:W-:Y:S02]  /*8d30*/  ISETP.NE.AND.EX P0, PT, R29, RZ, PT, P0 ;  /* 0x000000ff1d00720c */ /* 0x000fe40003f05300 */
[----:B------:R-:W0:Y:S01]  /*8d40*/  LDC R20, c[0x0][0x600] ;  /* 0x00018000ff147b82 */ /* 0x000e220000000800 */
[-CC-:B-1----:R-:W-:Y:S01]  /*8d50*/  SHF.R.U64 R14, R8, R10.reuse, R9.reuse ;  /* 0x0000000a080e7219 */ /* 0x182fe20000001209 */
[----:B------:R-:W-:Y:S01]  /*8d60*/  IMAD.MOV.U32 R8, RZ, RZ, -0x1 ;  /* 0xffffffffff087424 */ /* 0x000fe200078e00ff */
[----:B------:R-:W-:-:S05]  /*8d70*/  SHF.R.U32.HI R9, RZ, R10, R9 ;  /* 0x0000000aff097219 */ /* 0x000fca0000011609 */
[----:B------:R-:W1:Y:S01]  /*8d80*/  LDC R26, c[0x0][0x648] ;  /* 0x00019200ff1a7b82 */ /* 0x000e620000000800 */
[-CC-:B--2---:R-:W-:Y:S02]  /*8d90*/  SHF.R.U64 R21, R14, R12.reuse, R9.reuse ;  /* 0x0000000c0e157219 */ /* 0x184fe40000001209 */
[----:B------:R-:W-:-:S05]  /*8da0*/  SHF.R.U32.HI R6, RZ, R12, R9 ;  /* 0x0000000cff067219 */ /* 0x000fca0000011609 */
[----:B------:R-:W2:Y:S01]  /*8db0*/  LDC R27, c[0x0][0x638] ;  /* 0x00018e00ff1b7b82 */ /* 0x000ea20000000800 */
[-C--:B---3--:R-:W-:Y:S02]  /*8dc0*/  SHF.L.U32 R8, R8, R25.reuse, RZ ;  /* 0x0000001908087219 */ /* 0x088fe400000006ff */
[-CC-:B------:R-:W-:Y:S02]  /*8dd0*/  SHF.R.U64 R23, R21, R25.reuse, R6.reuse ;  /* 0x0000001915177219 */ /* 0x180fe40000001206 */
[----:B------:R-:W-:Y:S02]  /*8de0*/  LOP3.LUT R32, RZ, R8, RZ, 0x33, !PT ;  /* 0x00000008ff207212 */ /* 0x000fe400078e33ff */
[----:B------:R-:W-:Y:S01]  /*8df0*/  SHF.R.U32.HI R9, RZ, R25, R6 ;  /* 0x00000019ff097219 */ /* 0x000fe20000011606 */
[----:B------:R-:W3:Y:S01]  /*8e00*/  LDC R31, c[0x0][0x610] ;  /* 0x00018400ff1f7b82 */ /* 0x000ee20000000800 */
[----:B------:R-:W-:Y:S01]  /*8e10*/  IMAD.MOV.U32 R8, RZ, RZ, R23 ;  /* 0x000000ffff087224 */ /* 0x000fe200078e0017 */
[----:B------:R-:W-:Y:S06]  /*8e20*/  @!P0 BRA `(.L_x_293) ;  /* 0x0000000000288947 */ /* 0x000fec0003800000 */
        /* <DEDUP_REMOVED lines=10> */
.L_x_293:
[----:B------:R-:W-:Y:S02]  /*8ed0*/  ISETP.NE.AND P0, PT, R2, 0x1, PT ;  /* 0x000000010200780c */ /* 0x000fe40003f05270 */
[----:B-1----:R-:W-:Y:S01]  /*8ee0*/  SHF.R.U64 R6, R8, R26, R9 ;  /* 0x0000001a08067219 */ /* 0x002fe20000001209 */
[----:B0-----:R-:W-:Y:S01]  /*8ef0*/  VIADD R9, R20, 0xffffffff ;  /* 0xffffffff14097836 */ /* 0x001fe20000000000 */
[----:B------:R-:W-:Y:S02]  /*8f00*/  SHF.L.U32 R30, R30, R25, RZ ;  /* 0x000000191e1e7219 */ /* 0x000fe400000006ff */
[----:B------:R-:W-:Y:S01]  /*8f10*/  LOP3.LUT R5, R21, R32, RZ, 0xc0, !PT ;  /* 0x0000002015057212 */ /* 0x000fe200078ec0ff */
[----:B------:R-:W-:-:S04]  /*8f20*/  IMAD.MOV R8, RZ, RZ, -R6 ;  /* 0x000000ffff087224 */ /* 0x000fc800078e0a06 */
[----:B------:R-:W-:Y:S01]  /*8f30*/  IMAD R6, R30, R6, R5 ;  /* 0x000000061e067224 */ /* 0x000fe200078e0205 */
[----:B------:R-:W-:Y:S01]  /*8f40*/  LOP3.LUT R5, R14, R9, RZ, 0xc0, !PT ;  /* 0x000000090e057212 */ /* 0x000fe200078ec0ff */
[----:B------:R-:W-:Y:S02]  /*8f50*/  @P0 IMAD R3, R7, R24, R4 ;  /* 0x0000001807030224 */ /* 0x000fe400078e0204 */
[----:B--2---:R-:W-:Y:S02]  /*8f60*/  IMAD R4, R8, R27, R23 ;  /* 0x0000001b08047224 */ /* 0x004fe400078e0217 */
[----:B---3--:R-:W-:Y:S02]  /*8f70*/  IMAD R3, R6, R31, R3 ;  /* 0x0000001f06037224 */ /* 0x008fe400078e0203 */
[----:B------:R-:W-:Y:S02]  /*8f80*/  IMAD R4, R4, R20, R5 ;  /* 0x0000001404047224 */ /* 0x000fe400078e0205 */
[----:B------:R-:W-:-:S02]  /*8f90*/  IMAD.MOV.U32 R8, RZ, RZ, 0x1 ;  /* 0x00000001ff087424 */ /* 0x000fc400078e00ff */
[----:B------:R-:W-:Y:S01]  /*8fa0*/  IMAD.MOV.U32 R6, RZ, RZ, R22 ;  /* 0x000000ffff067224 */ /* 0x000fe200078e0016 */
[----:B------:R-:W-:Y:S02]  /*8fb0*/  SEL R21, R4, R3, !P0 ;  /* 0x0000000304157207 */ /* 0x000fe40004000000 */
[----:B------:R-:W-:-:S07]  /*8fc0*/  SEL R20, R3, R4, !P0 ;  /* 0x0000000403147207 */ /* 0x000fce0004000000 */
.L_x_291:
[----:B------:R-:W-:-:S08]  /*8fd0*/  NOP ;  /* 0x0000000000007918 */ /* 0x000fd00000000000 */
[----:B------:R-:W0:-:S00]  /*8fe0*/  USETMAXREG.DEALLOC.CTAPOOL 0x28 ;  /* 0x00000028000079c8 */ /* 0x000e0000080e0500 */
[----:B0-----:R-:W-:-:S13]  /*8ff0*/  ISETP.NE.AND P0, PT, R0, RZ, PT ;  /* 0x000000ff0000720c */ /* 0x001fda0003f05270 */
[----:B------:R-:W-:Y:S05]  /*9000*/  @P0 EXIT ;  /* 0x000000000000094d */ /* 0x000fea0003800000 */
[----:B------:R-:W-:Y:S01]  /*9010*/  LOP3.LUT P0, RZ, R8, 0xff, RZ, 0xc0, !PT ;  /* 0x000000ff08ff7812 */ /* 0x000fe2000780c0ff */
[----:B------:R-:W-:Y:S02]  /*9020*/  IMAD.MOV.U32 R0, RZ, RZ, 0x1 ;  /* 0x00000001ff007424 */ /* 0x000fe400078e00ff */
[----:B------:R-:W-:-:S10]  /*9030*/  IMAD.MOV.U32 R3, RZ, RZ, RZ ;  /* 0x000000ffff037224 */ /* 0x000fd400078e00ff */
[----:B------:R-:W-:Y:S05]  /*9040*/  @!P0 BRA `(.L_x_294) ;  /* 0x0000000c00488947 */ /* 0x000fea0003800000 */
[----:B------:R-:W0:Y:S01]  /*9050*/  LDC R0, c[0x0][0x28c] ;  /* 0x0000a300ff007b82 */ /* 0x000e220000000800 */
[----:B------:R-:W1:Y:S01]  /*9060*/  S2R R11, SR_CgaCtaId ;  /* 0x00000000000b7919 */ /* 0x000e620000008800 */
[----:B------:R-:W-:Y:S01]  /*9070*/  ULDC UR5, c[0x0][0x600] ;  /* 0x0001800000057ab9 */ /* 0x000fe20000000800 */
[----:B------:R-:W-:Y:S01]  /*9080*/  ULDC UR4, c[0x0][0xc] ;  /* 0x0000030000047ab9 */ /* 0x000fe20000000800 */
[----:B------:R-:W-:Y:S01]  /*9090*/  UIADD3 UR16, UR5, -0x1, URZ ;  /* 0xffffffff05107890 */ /* 0x000fe2000fffe03f */
[----:B------:R-:W-:Y:S01]  /*90a0*/  BSSY B0, `(.L_x_294) ;  /* 0x00000cc000007945 */ /* 0x000fe20003800000 */
[----:B------:R-:W-:Y:S01]  /*90b0*/  ULDC UR6, c[0x0][0x658] ;  /* 0x0001960000067ab9 */ /* 0x000fe20000000800 */
[----:B------:R-:W-:Y:S01]  /*90c0*/  ULDC UR5, c[0x0][0x10] ;  /* 0x0000040000057ab9 */ /* 0x000fe20000000800 */
[----:B------:R-:W-:Y:S01]  /*90d0*/  UMOV UR7, 0xffffffff ;  /* 0xffffffff00077882 */ /* 0x000fe20000000000 */
[----:B------:R-:W-:Y:S01]  /*90e0*/  UMOV UR8, 0x1 ;  /* 0x0000000100087882 */ /* 0x000fe20000000000 */
[----:B------:R-:W-:Y:S01]  /*90f0*/  UIMAD.WIDE.U32 UR4, UR4, UR5, URZ ;  /* 0x00000005040472a5 */ /* 0x000fe2000f8e003f */
[----:B------:R-:W-:Y:S01]  /*9100*/  IMAD.MOV.U32 R9, RZ, RZ, 0x1 ;  /* 0x00000001ff097424 */ /* 0x000fe200078e00ff */
[----:B------:R-:W-:Y:S01]  /*9110*/  USHF.L.U32 UR7, UR7, UR6, URZ ;  /* 0x0000000607077299 */ /* 0x000fe2000800063f */
[----:B------:R-:W-:Y:S01]  /*9120*/  LOP3.LUT R13, R19, 0x2, RZ, 0xfc, !PT ;  /* 0x00000002130d7812 */ /* 0x000fe200078efcff */
[----:B------:R-:W-:-:S02]  /*9130*/  USHF.L.U32 UR18, UR8, UR6, URZ ;  /* 0x0000000608127299 */ /* 0x000fc4000800063f */
[----:B------:R-:W-:Y:S01]  /*9140*/  ULOP3.LUT UR17, URZ, UR7, URZ, 0x33, !UPT ;  /* 0x000000073f117292 */ /* 0x000fe2000f8e333f */
[----:B------:R-:W-:Y:S01]  /*9150*/  ULDC UR6, c[0x0][0x14] ;  /* 0x0000050000067ab9 */ /* 0x000fe20000000800 */
[----:B------:R-:W-:Y:S01]  /*9160*/  ULDC.64 UR22, c[0x0][0x198] ;  /* 0x0000660000167ab9 */ /* 0x000fe20000000a00 */
[----:B------:R-:W-:Y:S02]  /*9170*/  UIMAD.WIDE.U32 UR20, UR4, UR6, URZ ;  /* 0x00000006041472a5 */ /* 0x000fe4000f8e003f */
[----:B------:R-:W-:Y:S01]  /*9180*/  UIMAD UR13, UR5, UR6, URZ ;  /* 0x00000006050d72a4 */ /* 0x000fe2000f8e023f */
[----:B0-----:R-:W-:-:S03]  /*9190*/  VIADD R0, R0, 0x1f ;  /* 0x0000001f00007836 */ /* 0x001fc60000000000 */
[----:B------:R-:W-:Y:S02]  /*91a0*/  UIADD3 UR13, UR21, UR13, URZ ;  /* 0x0000000d150d7290 */ /* 0x000fe4000fffe03f */
[----:B------:R-:W-:-:S04]  /*91b0*/  SHF.R.S32.HI R3, RZ, 0x1f, R0 ;  /* 0x0000001fff037819 */ /* 0x000fc80000011400 */
[----:B------:R-:W-:Y:S01]  /*91c0*/  LEA.HI R8, R3, R0, RZ, 0x5 ;  /* 0x0000000003087211 */ /* 0x000fe200078f28ff */
[C---:B-1----:R-:W-:Y:S02]  /*91d0*/  IMAD.SHL.U32 R10, R11.reuse, 0x20, RZ ;  /* 0x000000200b0a7824 */ /* 0x042fe400078e00ff */
[----:B------:R-:W-:Y:S01]  /*91e0*/  IMAD.SHL.U32 R11, R11, 0x400, RZ ;  /* 0x000004000b0b7824 */ /* 0x000fe200078e00ff */
[----:B------:R-:W-:Y:S01]  /*91f0*/  SHF.R.S32.HI R8, RZ, 0x5, R8 ;  /* 0x00000005ff087819 */ /* 0x000fe20000011408 */
[----:B------:R-:W-:Y:S01]  /*9200*/  IMAD.MOV.U32 R0, RZ, RZ, 0x1 ;  /* 0x00000001ff007424 */ /* 0x000fe200078e00ff */
[----:B------:R-:W-:Y:S01]  /*9210*/  LOP3.LUT R10, R10, 0xe0, RZ, 0xc0, !PT ;  /* 0x000000e00a0a7812 */ /* 0x000fe200078ec0ff */
[----:B------:R-:W-:Y:S01]  /*9220*/  IMAD.MOV.U32 R3, RZ, RZ, RZ ;  /* 0x000000ffff037224 */ /* 0x000fe200078e00ff */
[----:B------:R-:W-:Y:S01]  /*9230*/  LOP3.LUT R11, R11, 0x1c00, RZ, 0xc0, !PT ;  /* 0x00001c000b0b7812 */ /* 0x000fe200078ec0ff */
[----:B------:R-:W-:-:S07]  /*9240*/  VIADD R12, R8, 0x1 ;  /* 0x00000001080c7836 */ /* 0x000fce0000000000 */
.L_x_305:
[----:B------:R-:W-:-:S03]  /*9250*/  UMOV UR4, 0xffffffff ;  /* 0xffffffff00047882 */ /* 0x000fc60000000000 */
[----:B------:R-:W-:Y:S05]  /*9260*/  BRA.DIV UR4, `(.L_x_295) ;  /* 0x0000000e04a87947 */ /* 0x000fea000b800000 */
[----:B------:R-:W-:-:S13]  /*9270*/  ELECT P6, URZ, PT ;  /* 0x00000000003f782f */ /* 0x000fda00038c0000 */
.L_x_316:
[----:B------:R-:W0:Y:S01]  /*9280*/  LDC R4, c[0x0][0x28c] ;  /* 0x0000a300ff047b82 */ /* 0x000e220000000800 */
[----:B------:R-:W-:Y:S01]  /*9290*/  BSSY B1, `(.L_x_296) ;  /* 0x0000038000017945 */ /* 0x000fe20003800000 */
[----:B0-----:R-:W-:-:S13]  /*92a0*/  ISETP.LT.OR P6, PT, R4, 0x1, !P6 ;  /* 0x000000010400780c */ /* 0x001fda00077c1670 */
[----:B------:R-:W-:Y:S05]  /*92b0*/  @P6 BRA `(.L_x_297) ;  /* 0x0000000000d46947 */ /* 0x000fea0003800000 */
[----:B------:R-:W-:Y:S02]  /*92c0*/  IMAD.SHL.U32 R22, R20, 0x80, RZ ;  /* 0x0000008014167824 */ /* 0x000fe400078e00ff */
[----:B------:R-:W-:Y:S02]  /*92d0*/  IMAD R21, R21, 0x100, R10 ;  /* 0x0000010015157824 */ /* 0x000fe400078e020a */
[----:B------:R-:W-:Y:S02]  /*92e0*/  IMAD.MOV.U32 R24, RZ, RZ, RZ ;  /* 0x000000ffff187224 */ /* 0x000fe400078e00ff */
[----:B------:R-:W-:Y:S02]  /*92f0*/  IMAD.MOV.U32 R4, RZ, RZ, R12 ;  /* 0x000000ffff047224 */ /* 0x000fe400078e000c */
[----:B------:R-:W-:Y:S02]  /*9300*/  IMAD.MOV.U32 R5, RZ, RZ, R0 ;  /* 0x000000ffff057224 */ /* 0x000fe400078e0000 */
[----:B------:R-:W-:-:S07]  /*9310*/  IMAD.MOV.U32 R14, RZ, RZ, R3 ;  /* 0x000000ffff0e7224 */ /* 0x000fce00078e0003 */
.L_x_300:
[----:B------:R-:W0:Y:S01]  /*9320*/  S2R R20, SR_CgaCtaId ;  /* 0x0000000000147919 */ /* 0x000e220000008800 */
[----:B------:R-:W-:Y:S02]  /*9330*/  MOV R7, 0x400 ;  /* 0x0000040000077802 */ /* 0x000fe40000000f00 */
[----:B------:R-:W-:-:S13]  /*9340*/  LOP3.LUT P1, RZ, R18, 0x7f, RZ, 0xc0, !PT ;  /* 0x0000007f12ff7812 */ /* 0x000fda000782c0ff */
[----:B------:R-:W1:Y:S01]  /*9350*/  @!P1 LDC R15, c[0x0][0x500] ;  /* 0x00014000ff0f9b82 */ /* 0x000e620000000800 */
[----:B0-----:R-:W-:Y:S02]  /*9360*/  LEA R23, R20, R7, 0x18 ;  /* 0x0000000714177211 */ /* 0x001fe400078ec0ff */
[----:B------:R-:W-:-:S03]  /*9370*/  SHF.L.U32 R7, R5, 0x1f, RZ ;  /* 0x0000001f05077819 */ /* 0x000fc600000006ff */
[----:B------:R-:W-:-:S04]  /*9380*/  IMAD R20, R14, 0x8, R23 ;  /* 0x000000080e147824 */ /* 0x000fc800078e0217 */
[----:B------:R-:W0:Y:S02]  /*9390*/  SYNCS.PHASECHK.TRANS64.TRYWAIT P0, [R20+URZ+0x20], R7 ;  /* 0x00002007140075a7 */ /* 0x000e24000800017f */
[----:B01----:R-:W-:Y:S05]  /*93a0*/  @!P0 BRA `(.L_x_298) ;  /* 0x0000000c00788947 */ /* 0x003fea0003800000 */
.L_x_317:
[----:B0-----:R-:W-:Y:S01]  /*93b0*/  PRMT R7, R13, 0x9910, RZ ;  /* 0x000099100d077816 */ /* 0x001fe200000000ff */
[----:B------:R0:W-:Y:S03]  /*93c0*/  @!P1 SYNCS.ARRIVE.TRANS64 RZ, [R20+URZ], R15 ;  /* 0x0000000f14ff99a7 */ /* 0x0001e6000800003f */
[----:B------:R-:W-:-:S13]  /*93d0*/  ISETP.NE.AND P0, PT, R7, 0x2, PT ;  /* 0x000000020700780c */ /* 0x000fda0003f05270 */
[----:B0-----:R-:W-:Y:S05]  /*93e0*/  @P0 BRA `(.L_x_299) ;  /* 0x0000000000040947 */ /* 0x001fea0003800000 */
[----:B------:R-:W-:Y:S01]  /*93f0*/  BPT.TRAP 0x1 ;  /* 0x000000040000795c */ /* 0x000fe20000300000 */
.L_x_299:
[----:B------:R-:W-:Y:S01]  /*9400*/  IMAD R7, R14, 0x2000, R11 ;  /* 0x000020000e077824 */ /* 0x000fe200078e020b */
[----:B------:R-:W-:Y:S01]  /*9410*/  R2UR UR9, R20 ;  /* 0x00000000140972ca */ /* 0x000fe200000e0000 */
[--C-:B------:R-:W-:Y:S01]  /*9420*/  IMAD R15, R14, 0x4000, R23.reuse ;  /* 0x000040000e0f7824 */ /* 0x100fe200078e0217 */
[----:B------:R-:W-:Y:S01]  /*9430*/  UIADD3 UR4, UP0, UR22, 0xf0, URZ ;  /* 0x000000f016047890 */ /* 0x000fe2000ff1e03f */
[----:B------:R-:W-:Y:S01]  /*9440*/  IMAD R7, R7, 0x4, R23 ;  /* 0x0000000407077824 */ /* 0x000fe200078e0217 */
[----:B------:R-:W-:Y:S01]  /*9450*/  R2UR UR11, R22 ;  /* 0x00000000160b72ca */ /* 0x000fe200000e0000 */
[----:B------:R-:W-:Y:S01]  /*9460*/  VIADD R4, R4, 0xffffffff ;  /* 0xffffffff04047836 */ /* 0x000fe20000000000 */
[----:B------:R-:W-:Y:S01]  /*9470*/  R2UR UR5, R15 ;  /* 0x000000000f0572ca */ /* 0x000fe200000e0000 */
[----:B------:R-:W-:Y:S01]  /*9480*/  UIADD3 UR24, UP1, UR22, 0x1f0, URZ ;  /* 0x000001f016187890 */ /* 0x000fe2000ff3e03f */
[----:B------:R-:W-:Y:S01]  /*9490*/  R2UR UR8, R7 ;  /* 0x00000000070872ca */ /* 0x000fe200000e0000 */
[----:B------:R-:W-:Y:S01]  /*94a0*/  VIADD R14, R14, 0x1 ;  /* 0x000000010e0e7836 */ /* 0x000fe20000000000 */
[----:B------:R-:W-:Y:S01]  /*94b0*/  R2UR UR10, R24 ;  /* 0x00000000180a72ca */ /* 0x000fe200000e0000 */
[----:B------:R-:W-:Y:S01]  /*94c0*/  UIADD3.X UR25, URZ, UR23, URZ, UP1, !UPT ;  /* 0x000000173f197290 */ /* 0x000fe20008ffe43f */
[----:B------:R-:W-:Y:S01]  /*94d0*/  R2UR UR12, R6 ;  /* 0x00000000060c72ca */ /* 0x000fe200000e0000 */
[----:B------:R-:W-:Y:S01]  /*94e0*/  UMOV UR6, 0x0 ;  /* 0x0000000000067882 */ /* 0x000fe20000000000 */
[----:B------:R-:W-:Y:S01]  /*94f0*/  R2UR UR19, R21 ;  /* 0x00000000151372ca */ /* 0x000fe200000e0000 */
[----:B------:R-:W-:Y:S01]  /*9500*/  UMOV UR7, 0x10000000 ;  /* 0x1000000000077882 */ /* 0x000fe20000000000 */
[----:B------:R-:W-:Y:S01]  /*9510*/  ISETP.GT.AND P1, PT, R4, 0x1, PT ;  /* 0x000000010400780c */ /* 0x000fe20003f24270 */
[----:B------:R-:W-:Y:S01]  /*9520*/  UMOV UR26, 0xff0000 ;  /* 0x00ff0000001a7882 */ /* 0x000fe20000000000 */
[----:B------:R-:W-:Y:S01]  /*9530*/  ISETP.NE.AND P0, PT, R14, 0x4, PT ;  /* 0x000000040e00780c */ /* 0x000fe20003f05270 */
[----:B------:R-:W-:Y:S01]  /*9540*/  UIADD3 UR14, UR5, 0x100, URZ ;  /* 0x00000100050e7890 */ /* 0x000fe2000fffe03f */
[----:B------:R-:W-:Y:S01]  /*9550*/  VIADD R24, R24, 0x20 ;  /* 0x0000002018187836 */ /* 0x000fe20000000000 */
[----:B------:R-:W-:Y:S01]  /*9560*/  UIADD3.X UR5, URZ, UR23, URZ, UP0, !UPT ;  /* 0x000000173f057290 */ /* 0x000fe200087fe43f */
[----:B------:R-:W-:Y:S01]  /*9570*/  SEL R20, RZ, 0x1, P0 ;  /* 0x00000001ff147807 */ /* 0x000fe20000000000 */
[----:B------:R-:W-:Y:S01]  /*9580*/  UIADD3 UR15, UR8, 0x10100, URZ ;  /* 0x00010100080f7890 */ /* 0x000fe2000fffe03f */
[----:B------:R-:W-:-:S02]  /*9590*/  SEL R14, R14, RZ, P0 ;  /* 0x000000ff0e0e7207 */ /* 0x000fc40000000000 */
[----:B------:R-:W-:Y:S01]  /*95a0*/  UMOV UR8, UR14 ;  /* 0x0000000e00087c82 */ /* 0x000fe20008000000 */
[----:B------:R-:W-:-:S03]  /*95b0*/  LOP3.LUT R5, R5, R20, RZ, 0x3c, !PT ;  /* 0x0000001405057212 */ /* 0x000fc600078e3cff */
[----:B------:R0:W-:Y:S02]  /*95c0*/  UTMALDG.3D [UR8], [UR4], desc[UR6] ;  /* 0x00000608040075b4 */ /* 0x0001e40008011000 */
[----:B0-----:R-:W-:Y:S01]  /*95d0*/  UMOV UR8, UR15 ;  /* 0x0000000f00087c82 */ /* 0x001fe20008000000 */
[----:B------:R-:W-:Y:S02]  /*95e0*/  UMOV UR11, UR19 ;  /* 0x00000013000b7c82 */ /* 0x000fe40008000000 */
[----:B------:R0:W-:Y:S02]  /*95f0*/  UTMALDG.3D.MULTICAST [UR8], [UR24], UR26, desc[UR6] ;  /* 0x00000608180073b4 */ /* 0x0001e4000801181a */
[----:B0-----:R-:W-:Y:S05]  /*9600*/  @P1 BRA `(.L_x_300) ;  /* 0xfffffffc00441947 */ /* 0x001fea000383ffff */
.L_x_297:
[----:B------:R-:W-:Y:S05]  /*9610*/  BSYNC B1 ;  /* 0x0000000000017941 */ /* 0x000fea0003800000 */
.L_x_296:
[----:B------:R-:W-:Y:S01]  /*9620*/  LOP3.LUT P1, RZ, R9, 0xff, RZ, 0xc0, !PT ;  /* 0x000000ff09ff7812 */ /* 0x000fe2000782c0ff */
[----:B------:R-:W-:Y:S01]  /*9630*/  IMAD.IADD R3, R8, 0x1, R3 ;  /* 0x0000000108037824 */ /* 0x000fe200078e0203 */
[----:B------:R-:W-:Y:S01]  /*9640*/  IADD3 R16, P2, R16, UR20, RZ ;  /* 0x0000001410107c10 */ /* 0x000fe2000ff5e0ff */
[----:B------:R-:W-:Y:S01]  /*9650*/  ULDC.64 UR4, c[0x0][0x650] ;  /* 0x0001940000047ab9 */ /* 0x000fe20000000a00 */
[----:B------:R-:W-:Y:S01]  /*9660*/  BSSY B1, `(.L_x_301) ;  /* 0x000006d000017945 */ /* 0x000fe20003800000 */
[----:B------:R-:W-:Y:S01]  /*9670*/  IMAD.MOV.U32 R20, RZ, RZ, -0x1 ;  /* 0xffffffffff147424 */ /* 0x000fe200078e00ff */
[----:B------:R-:W-:Y:S01]  /*9680*/  ISETP.GT.U32.AND P0, PT, R3, 0x3, PT ;  /* 0x000000030300780c */ /* 0x000fe20003f04070 */
[----:B------:R-:W-:Y:S01]  /*9690*/  IMAD.MOV.U32 R21, RZ, RZ, -0x1 ;  /* 0xffffffffff157424 */ /* 0x000fe200078e00ff */
[----:B------:R-:W-:Y:S02]  /*96a0*/  SHF.R.U32.HI R4, RZ, 0x2, R3 ;  /* 0x00000002ff047819 */ /* 0x000fe40000011603 */
[----:B------:R-:W-:-:S02]  /*96b0*/  ISETP.LT.U32.AND P0, PT, R8, 0x4, P0 ;  /* 0x000000040800780c */ /* 0x000fc40000701070 */
[----:B------:R-:W-:Y:S01]  /*96c0*/  IADD3.X R17, R17, UR13, RZ, P2, !PT ;  /* 0x0000000d11117c10 */ /* 0x000fe200097fe4ff */
[----:B------:R-:W0:Y:S01]  /*96d0*/  @P1 S2R R6, SR_CgaCtaId ;  /* 0x0000000000061919 */ /* 0x000e220000008800 */
[----:B------:R-:W-:Y:S02]  /*96e0*/  @P1 MOV R5, 0x400 ;  /* 0x0000040000051802 */ /* 0x000fe40000000f00 */
[----:B------:R-:W-:Y:S02]  /*96f0*/  ISETP.GE.U32.AND P2, PT, R16, UR4, PT ;  /* 0x0000000410007c0c */ /* 0x000fe4000bf46070 */
[----:B------:R-:W-:Y:S02]  /*9700*/  LOP3.LUT R4, R4, 0x1, RZ, 0xc0, !PT ;  /* 0x0000000104047812 */ /* 0x000fe400078ec0ff */
[----:B------:R-:W-:Y:S02]  /*9710*/  LOP3.LUT R3, R3, 0x3, RZ, 0xc0, !PT ;  /* 0x0000000303037812 */ /* 0x000fe400078ec0ff */
[----:B------:R-:W-:-:S02]  /*9720*/  PRMT R9, RZ, 0x7610, R9 ;  /* 0x00007610ff097816 */ /* 0x000fc40000000009 */
[----:B0-----:R-:W-:Y:S01]  /*9730*/  @P1 LEA R5, R6, R5, 0x18 ;  /* 0x0000000506051211 */ /* 0x001fe200078ec0ff */
[----:B------:R-:W-:-:S03]  /*9740*/  IMAD.MOV.U32 R6, RZ, RZ, -0x1 ;  /* 0xffffffffff067424 */ /* 0x000fc600078e00ff */
[----:B------:R0:W-:Y:S01]  /*9750*/  @P1 SYNCS.ARRIVE.TRANS64.A1T0 RZ, [R5+URZ+0x58], RZ ;  /* 0x000058ff05ff19a7 */ /* 0x0001e2000810003f */
[----:B------:R-:W-:-:S04]  /*9760*/  ISETP.NE.U32.AND P1, PT, R4, 0x1, PT ;  /* 0x000000010400780c */ /* 0x000fc80003f25070 */
[----:B------:R-:W-:Y:S02]  /*9770*/  ISETP.GT.U32.AND P1, PT, R8, 0x3, !P1 ;  /* 0x000000030800780c */ /* 0x000fe40004f24070 */
[----:B0-----:R-:W-:Y:S02]  /*9780*/  SEL R5, RZ, 0x1, !P0 ;  /* 0x00000001ff057807 */ /* 0x001fe40004000000 */
[----:B------:R-:W-:Y:S02]  /*9790*/  ISETP.GE.U32.AND.EX P0, PT, R17, UR5, PT, P2 ;  /* 0x0000000511007c0c */ /* 0x000fe4000bf06120 */
[----:B------:R-:W-:-:S04]  /*97a0*/  SEL R4, RZ, 0x1, !P1 ;  /* 0x00000001ff047807 */ /* 0x000fc80004800000 */
[----:B------:R-:W-:Y:S02]  /*97b0*/  LOP3.LUT R0, R4, R0, R5, 0x96, !PT ;  /* 0x0000000004007212 */ /* 0x000fe400078e9605 */
[----:B------:R-:W-:-:S05]  /*97c0*/  PRMT R4, RZ, 0x7610, R4 ;  /* 0x00007610ff047816 */ /* 0x000fca0000000004 */
[----:B------:R-:W-:Y:S05]  /*97d0*/  @P0 BRA `(.L_x_302) ;  /* 0x0000000400540947 */ /* 0x000fea0003800000 */
[----:B------:R-:W0:Y:S01]  /*97e0*/  S2R R15, SR_CTAID.X ;  /* 0x00000000000f7919 */ /* 0x000e220000002500 */
[----:B------:R-:W-:Y:S01]  /*97f0*/  ULDC.64 UR4, c[0x0][0x628] ;  /* 0x00018a0000047ab9 */ /* 0x000fe20000000a00 */
[----:B------:R-:W-:Y:S01]  /*9800*/  ULDC UR7, c[0x0][0x630] ;  /* 0x00018c0000077ab9 */ /* 0x000fe20000000800 */
[----:B------:R-:W-:Y:S01]  /*9810*/  ISETP.NE.U32.AND P0, PT, RZ, UR4, PT ;  /* 0x00000004ff007c0c */ /* 0x000fe2000bf05070 */
[----:B------:R-:W1:Y:S01]  /*9820*/  S2R R20, SR_CTAID.Y ;  /* 0x0000000000147919 */ /* 0x000e620000002600 */
[----:B------:R-:W-:Y:S01]  /*9830*/  ULDC UR8, c[0x0][0x150] ;  /* 0x0000540000087ab9 */ /* 0x000fe20000000800 */
[----:B------:R-:W-:Y:S01]  /*9840*/  IMAD.MOV.U32 R4, RZ, RZ, R16 ;  /* 0x000000ffff047224 */ /* 0x000fe200078e0010 */
[----:B------:R-:W-:Y:S01]  /*9850*/  ISETP.NE.AND.EX P0, PT, RZ, UR5, PT, P0 ;  /* 0x00000005ff007c0c */ /* 0x000fe2000bf05300 */
[----:B------:R-:W-:Y:S01]  /*9860*/  IMAD.MOV.U32 R5, RZ, RZ, R17 ;  /* 0x000000ffff057224 */ /* 0x000fe200078e0011 */
[----:B0-----:R-:W-:-:S11]  /*9870*/  I2FP.F32.U32 R22, R15 ;  /* 0x0000000f00167245 */ /* 0x001fd60000201000 */
[----:B------:R-:W-:Y:S05]  /*9880*/  @!P0 BRA `(.L_x_303) ;  /* 0x0000000000288947 */ /* 0x000fea0003800000 */
[----:B------:R-:W-:Y:S02]  /*9890*/  ULDC UR6, c[0x0][0x634] ;  /* 0x00018d0000067ab9 */ /* 0x000fe40000000800 */
[----:B------:R-:W-:-:S05]  /*98a0*/  IADD3 R5, P0, R16, UR6, RZ ;  /* 0x0000000610057c10 */ /* 0x000fca000ff1e0ff */
[----:B------:R-:W-:-:S04]  /*98b0*/  IMAD.X R21, RZ, RZ, R17, P0 ;  /* 0x000000ffff157224 */ /* 0x000fc800000e0611 */
[----:B------:R-:W-:-:S04]  /*98c0*/  IMAD.WIDE.U32 R6, R21, UR4, RZ ;  /* 0x0000000415067c25 */ /* 0x000fc8000f8e00ff */
[----:B------:R-:W-:-:S04]  /*98d0*/  IMAD.WIDE.U32 R6, P0, R5, UR5, R6 ;  /* 0x0000000505067c25 */ /* 0x000fc8000f800006 */
[----:B------:R-:W-:-:S04]  /*98e0*/  IMAD.WIDE.U32 R4, R5, UR4, RZ ;  /* 0x0000000405047c25 */ /* 0x000fc8000f8e00ff */
[----:B------:R-:W-:Y:S01]  /*98f0*/  IMAD.MOV.U32 R4, RZ, RZ, R7 ;  /* 0x000000ffff047224 */ /* 0x000fe200078e0007 */
[----:B------:R-:W-:Y:S01]  /*9900*/  IADD3 RZ, P1, R5, R6, RZ ;  /* 0x0000000605ff7210 */ /* 0x000fe20007f3e0ff */
[----:B------:R-:W-:-:S04]  /*9910*/  IMAD.X R5, RZ, RZ, RZ, P0 ;  /* 0x000000ffff057224 */ /* 0x000fc800000e06ff */
[----:B------:R-:W-:-:S08]  /*9920*/  IMAD.WIDE.U32.X R4, R21, UR5, R4, P1 ;  /* 0x0000000515047c25 */ /* 0x000fd000088e0404 */
.L_x_303:
[--C-:B------:R-:W-:Y:S01]  /*9930*/  SHF.R.U64 R14, R4, UR7, R5.reuse ;  /* 0x00000007040e7c19 */ /* 0x100fe20008001205 */
[----:B------:R-:W-:Y:S01]  /*9940*/  FMUL R22, R22, UR8 ;  /* 0x0000000816167c20 */ /* 0x000fe20008400000 */
[----:B------:R-:W-:Y:S01]  /*9950*/  SHF.R.U32.HI R4, RZ, UR7, R5 ;  /* 0x00000007ff047c19 */ /* 0x000fe20008011605 */
[----:B------:R-:W0:Y:S01]  /*9960*/  LDC R6, c[0x0][0x144] ;  /* 0x00005100ff067b82 */ /* 0x000e220000000800 */
[----:B------:R-:W-:Y:S01]  /*9970*/  IADD3 R5, P0, RZ, -R14, RZ ;  /* 0x8000000eff057210 */ /* 0x000fe20007f1e0ff */
[----:B------:R-:W-:Y:S01]  /*9980*/  ULDC UR6, c[0x0][0x154] ;  /* 0x0000550000067ab9 */ /* 0x000fe20000000800 */
[----:B-1----:R-:W-:Y:S01]  /*9990*/  I2FP.F32.U32 R7, R20 ;  /* 0x0000001400077245 */ /* 0x002fe20000201000 */
[----:B------:R-:W1:Y:S01]  /*99a0*/  F2I.U32.TRUNC.NTZ R22, R22 ;  /* 0x0000001600167305 */ /* 0x000e62000020f000 */
[----:B------:R-:W-:Y:S01]  /*99b0*/  ULDC.64 UR4, c[0x0][0x620] ;  /* 0x0001880000047ab9 */ /* 0x000fe20000000a00 */
[----:B------:R-:W-:Y:S01]  /*99c0*/  IMAD.X R4, RZ, RZ, ~R4, P0 ;  /* 0x000000ffff047224 */ /* 0x000fe200000e0e04 */
[----:B------:R-:W-:Y:S01]  /*99d0*/  ISETP.NE.AND P2, PT, R2, 0x1, PT ;  /* 0x000000010200780c */ /* 0x000fe20003f45270 */
[----:B------:R-:W-:Y:S01]  /*99e0*/  FMUL R23, R7, UR6 ;  /* 0x0000000607177c20 */ /* 0x000fe20008400000 */
[----:B------:R-:W2:Y:S01]  /*99f0*/  LDC R25, c[0x0][0x148] ;  /* 0x00005200ff197b82 */ /* 0x000ea20000000800 */
[----:B------:R-:W-:Y:S01]  /*9a00*/  IMAD R4, R4, UR4, RZ ;  /* 0x0000000404047c24 */ /* 0x000fe2000f8e02ff */
[----:B------:R-:W-:-:S02]  /*9a10*/  ULDC.64 UR6, c[0x0][0x640] ;  /* 0x0001900000067ab9 */ /* 0x000fc40000000a00 */
[----:B------:R-:W-:Y:S01]  /*9a20*/  ISETP.NE.U32.AND P0, PT, RZ, UR6, PT ;  /* 0x00000006ff007c0c */ /* 0x000fe2000bf05070 */
[----:B------:R-:W3:Y:S01]  /*9a30*/  F2I.U32.TRUNC.NTZ R23, R23 ;  /* 0x0000001700177305 */ /* 0x000ee2000020f000 */
[C---:B------:R-:W-:Y:S02]  /*9a40*/  IMAD R7, R5.reuse, UR5, R4 ;  /* 0x0000000505077c24 */ /* 0x040fe4000f8e0204 */
[----:B------:R-:W-:Y:S01]  /*9a50*/  IMAD.WIDE.U32 R4, R5, UR4, R16 ;  /* 0x0000000405047c25 */ /* 0x000fe2000f8e0010 */
[----:B------:R-:W-:Y:S01]  /*9a60*/  ULDC UR4, c[0x0][0x618] ;  /* 0x0001860000047ab9 */ /* 0x000fe20000000800 */
[----:B------:R-:W-:Y:S02]  /*9a70*/  ISETP.NE.AND.EX P0, PT, RZ, UR7, PT, P0 ;  /* 0x00000007ff007c0c */ /* 0x000fe4000bf05300 */
[----:B------:R-:W-:Y:S02]  /*9a80*/  IMAD.IADD R5, R5, 0x1, R7 ;  /* 0x0000000105057824 */ /* 0x000fe400078e0207 */
[----:B-1----:R-:W-:-:S03]  /*9a90*/  IMAD.MOV R22, RZ, RZ, -R22 ;  /* 0x000000ffff167224 */ /* 0x002fc600078e0a16 */
[----:B------:R-:W-:Y:S01]  /*9aa0*/  SHF.R.U64 R21, R4, UR4, R5 ;  /* 0x0000000404157c19 */ /* 0x000fe20008001205 */
[----:B0-----:R-:W-:Y:S01]  /*9ab0*/  IMAD R15, R6, R22, R15 ;  /* 0x00000016060f7224 */ /* 0x001fe200078e020f */
[----:B------:R-:W-:Y:S01]  /*9ac0*/  SHF.R.U32.HI R4, RZ, UR4, R5 ;  /* 0x00000004ff047c19 */ /* 0x000fe20008011605 */
[----:B------:R-:W-:Y:S01]  /*9ad0*/  ULDC UR4, c[0x0][0x608] ;  /* 0x0001820000047ab9 */ /* 0x000fe20000000800 */
[----:B---3--:R-:W-:Y:S02]  /*9ae0*/  IMAD.MOV R6, RZ, RZ, -R23 ;  /* 0x000000ffff067224 */ /* 0x008fe400078e0a17 */
[--C-:B------:R-:W-:Y:S02]  /*9af0*/  SHF.R.U64 R22, R21, UR4, R4.reuse ;  /* 0x0000000415167c19 */ /* 0x100fe40008001204 */
[----:B------:R-:W-:Y:S01]  /*9b00*/  SHF.R.U32.HI R5, RZ, UR4, R4 ;  /* 0x00000004ff057c19 */ /* 0x000fe20008011604 */
[----:B------:R-:W-:Y:S01]  /*9b10*/  ULDC UR4, c[0x0][0x658] ;  /* 0x0001960000047ab9 */ /* 0x000fe20000000800 */
[----:B--2---:R-:W-:-:S02]  /*9b20*/  @P2 IMAD R15, R25, R6, R20 ;  /* 0x00000006190f2224 */ /* 0x004fc400078e0214 */
[--C-:B------:R-:W-:Y:S02]  /*9b30*/  SHF.R.U64 R20, R22, UR4, R5.reuse ;  /* 0x0000000416147c19 */ /* 0x100fe40008001205 */
[----:B------:R-:W-:-:S03]  /*9b40*/  SHF.R.U32.HI R23, RZ, UR4, R5 ;  /* 0x00000004ff177c19 */ /* 0x000fc60008011605 */
[----:B------:R-:W-:Y:S02]  /*9b50*/  IMAD.MOV.U32 R6, RZ, RZ, R20 ;  /* 0x000000ffff067224 */ /* 0x000fe400078e0014 */
[----:B------:R-:W-:Y:S01]  /*9b60*/  IMAD.MOV.U32 R5, RZ, RZ, R23 ;  /* 0x000000ffff057224 */ /* 0x000fe200078e0017 */
[----:B------:R-:W-:Y:S06]  /*9b70*/  @!P0 BRA `(.L_x_304) ;  /* 0x00000000002c8947 */ /* 0x000fec0003800000 */
        /* <DEDUP_REMOVED lines=9> */
[----:B------:R-:W-:-:S04]  /*9c10*/  IMAD.WIDE.U32.X R4, R23, UR7, R4, P1 ;  /* 0x0000000717047c25 */ /* 0x000fc800088e0404 */
[----:B------:R-:W-:-:S07]  /*9c20*/  IMAD.MOV.U32 R6, RZ, RZ, R4 ;  /* 0x000000ffff067224 */ /* 0x000fce00078e0004 */
.L_x_304:
[----:B------:R-:W-:Y:S01]  /*9c30*/  ULDC UR4, c[0x0][0x648] ;  /* 0x0001920000047ab9 */ /* 0x000fe20000000800 */
[----:B------:R-:W-:Y:S01]  /*9c40*/  LOP3.LUT R4, R22, UR17, RZ, 0xc0, !PT ;  /* 0x0000001116047c12 */ /* 0x000fe2000f8ec0ff */
[----:B------:R-:W-:Y:S01]  /*9c50*/  ULDC UR5, c[0x0][0x610] ;  /* 0x0001840000057ab9 */ /* 0x000fe20000000800 */
[----:B------:R-:W-:Y:S01]  /*9c60*/  SHF.R.U64 R5, R6, UR4, R5 ;  /* 0x0000000406057c19 */ /* 0x000fe20008001205 */
[----:B------:R-:W-:Y:S01]  /*9c70*/  ULDC UR4, c[0x0][0x638] ;  /* 0x00018e0000047ab9 */ /* 0x000fe20000000800 */
[----:B------:R-:W-:Y:S01]  /*9c80*/  LOP3.LUT R21, R21, UR16, RZ, 0xc0, !PT ;  /* 0x0000001015157c12 */ /* 0x000fe2000f8ec0ff */
[----:B------:R-:W-:Y:S02]  /*9c90*/  IMAD.MOV.U32 R6, RZ, RZ, R14 ;  /* 0x000000ffff067224 */ /* 0x000fe400078e000e */
[----:B------:R-:W-:Y:S02]  /*9ca0*/  IMAD.MOV R7, RZ, RZ, -R5 ;  /* 0x000000ffff077224 */ /* 0x000fe400078e0a05 */
[----:B------:R-:W-:-:S02]  /*9cb0*/  IMAD R4, R5, UR18, R4 ;  /* 0x0000001205047c24 */ /* 0x000fc4000f8e0204 */
[----:B------:R-:W-:Y:S01]  /*9cc0*/  IMAD R20, R7, UR4, R20 ;  /* 0x0000000407147c24 */ /* 0x000fe2000f8e0214 */
[----:B------:R-:W-:Y:S01]  /*9cd0*/  ULDC UR4, c[0x0][0x600] ;  /* 0x0001800000047ab9 */ /* 0x000fe20000000800 */
[----:B------:R-:W-:Y:S02]  /*9ce0*/  IMAD R15, R4, UR5, R15 ;  /* 0x00000005040f7c24 */ /* 0x000fe4000f8e020f */
[----:B------:R-:W-:Y:S02]  /*9cf0*/  IMAD R20, R20, UR4, R21 ;  /* 0x0000000414147c24 */ /* 0x000fe4000f8e0215 */
[----:B------:R-:W-:-:S03]  /*9d00*/  IMAD.MOV.U32 R4, RZ, RZ, 0x1 ;  /* 0x00000001ff047424 */ /* 0x000fc600078e00ff */
[----:B------:R-:W-:Y:S02]  /*9d10*/  SEL R21, R20, R15, !P2 ;  /* 0x0000000f14157207 */ /* 0x000fe40005000000 */
[----:B------:R-:W-:-:S07]  /*9d20*/  SEL R20, R15, R20, !P2 ;  /* 0x000000140f147207 */ /* 0x000fce0005000000 */
.L_x_302:
[----:B------:R-:W-:Y:S05]  /*9d30*/  BSYNC B1 ;  /* 0x0000000000017941 */ /* 0x000fea0003800000 */
.L_x_301:
[----:B------:R-:W-:-:S13]  /*9d40*/  LOP3.LUT P0, RZ, R4, 0xff, RZ, 0xc0, !PT ;  /* 0x000000ff04ff7812 */ /* 0x000fda000780c0ff */
[----:B------:R-:W-:Y:S05]  /*9d50*/  @P0 BRA `(.L_x_305) ;  /* 0xfffffff4003c0947 */ /* 0x000fea000383ffff */
[----:B------:R-:W-:Y:S05]  /*9d60*/  BSYNC B0 ;  /* 0x0000000000007941 */ /* 0x000fea0003800000 */
.L_x_294:
[----:B------:R-:W-:-:S03]  /*9d70*/  UMOV UR4, 0xffffffff ;  /* 0xffffffff00047882 */ /* 0x000fc60000000000 */
[----:B------:R-:W-:Y:S05]  /*9d80*/  BRA.DIV UR4, `(.L_x_306) ;  /* 0x0000000604147947 */ /* 0x000fea000b800000 */
[----:B------:R-:W-:-:S13]  /*9d90*/  ELECT P6, URZ, PT ;  /* 0x00000000003f782f */ /* 0x000fda00038c0000 */
.L_x_320:
[----:B------:R-:W-:Y:S04]  /*9da0*/  BSSY B0, `(.L_x_307) ;  /* 0x000002b000007945 */ /* 0x000fe80003800000 */
[----:B------:R-:W-:Y:S05]  /*9db0*/  @!P6 BRA `(.L_x_308) ;  /* 0x0000000000a4e947 */ /* 0x000fea0003800000 */
[----:B------:R-:W-:-:S04]  /*9dc0*/  LOP3.LUT R19, R19, 0x2, RZ, 0xfc, !PT ;  /* 0x0000000213137812 */ /* 0x000fc800078efcff */
[----:B------:R-:W-:-:S13]  /*9dd0*/  ISETP.NE.AND P0, PT, R19, 0x3, PT ;  /* 0x000000031300780c */ /* 0x000fda0003f05270 */
[----:B------:R-:W-:Y:S05]  /*9de0*/  @!P0 BRA `(.L_x_309) ;  /* 0x0000000000048947 */ /* 0x000fea0003800000 */
[----:B------:R-:W-:Y:S01]  /*9df0*/  BPT.TRAP 0x1 ;  /* 0x000000040000795c */ /* 0x000fe20000300000 */
.L_x_309:
[----:B------:R-:W0:Y:S01]  /*9e00*/  S2R R5, SR_CgaCtaId ;  /* 0x0000000000057919 */ /* 0x000e220000008800 */
[----:B------:R-:W-:Y:S02]  /*9e10*/  MOV R2, 0x400 ;  /* 0x0000040000027802 */ /* 0x000fe40000000f00 */
[----:B------:R-:W-:Y:S02]  /*9e20*/  SHF.L.U32 R4, R0, 0x1f, RZ ;  /* 0x0000001f00047819 */ /* 0x000fe400000006ff */
[----:B0-----:R-:W-:-:S05]  /*9e30*/  LEA R2, R5, R2, 0x18 ;  /* 0x0000000205027211 */ /* 0x001fca00078ec0ff */
[----:B------:R-:W-:-:S04]  /*9e40*/  VIADD R2, R2, 0x20 ;  /* 0x0000002002027836 */ /* 0x000fc80000000000 */
[C---:B------:R-:W-:Y:S02]  /*9e50*/  IMAD R7, R3.reuse, 0x8, R2 ;  /* 0x0000000803077824 */ /* 0x040fe400078e0202 */
[----:B------:R-:W-:Y:S02]  /*9e60*/  VIADD R3, R3, 0x1 ;  /* 0x0000000103037836 */ /* 0x000fe40000000000 */
[----:B------:R-:W0:Y:S03]  /*9e70*/  SYNCS.PHASECHK.TRANS64.TRYWAIT P0, [R7+URZ], R4 ;  /* 0x00000004070075a7 */ /* 0x000e26000800017f */
[----:B------:R-:W-:-:S04]  /*9e80*/  ISETP.NE.AND P1, PT, R3, 0x4, PT ;  /* 0x000000040300780c */ /* 0x000fc80003f25270 */
[----:B------:R-:W-:Y:S02]  /*9e90*/  SEL R5, RZ, 0x1, P1 ;  /* 0x00000001ff057807 */ /* 0x000fe40000800000 */
[----:B------:R-:W-:Y:S02]  /*9ea0*/  SEL R3, R3, RZ, P1 ;  /* 0x000000ff03037207 */ /* 0x000fe40000800000 */
[----:B------:R-:W-:-:S03]  /*9eb0*/  LOP3.LUT R6, R0, R5, RZ, 0x3c, !PT ;  /* 0x0000000500067212 */ /* 0x000fc600078e3cff */
[----:B------:R-:W-:Y:S01]  /*9ec0*/  IMAD R8, R3, 0x8, R2 ;  /* 0x0000000803087824 */ /* 0x000fe200078e0202 */
[----:B------:R-:W-:Y:S01]  /*9ed0*/  SHF.L.U32 R5, R6, 0x1f, RZ ;  /* 0x0000001f06057819 */ /* 0x000fe200000006ff */
[----:B0-----:R-:W-:Y:S06]  /*9ee0*/  @!P0 BRA `(.L_x_310) ;  /* 0x0000000000dc8947 */ /* 0x001fec0003800000 */
.L_x_321:
[----:B------:R-:W1:Y:S01]  /*9ef0*/  SYNCS.PHASECHK.TRANS64.TRYWAIT P0, [R8+URZ], R5 ;  /* 0x00000005080075a7 */ /* 0x000e62000800017f */
[----:B------:R-:W-:-:S05]  /*9f00*/  VIADD R0, R3, 0x1 ;  /* 0x0000000103007836 */ /* 0x000fca0000000000 */
[----:B------:R-:W-:-:S04]  /*9f10*/  ISETP.NE.AND P1, PT, R0, 0x4, PT ;  /* 0x000000040000780c */ /* 0x000fc80003f25270 */
[----:B------:R-:W-:Y:S02]  /*9f20*/  SEL R3, RZ, 0x1, P1 ;  /* 0x00000001ff037807 */ /* 0x000fe40000800000 */
[----:B0-----:R-:W-:Y:S02]  /*9f30*/  SEL R7, R0, RZ, P1 ;  /* 0x000000ff00077207 */ /* 0x001fe40000800000 */
[----:B------:R-:W-:-:S03]  /*9f40*/  LOP3.LUT R9, R6, R3, RZ, 0x3c, !PT ;  /* 0x0000000306097212 */ /* 0x000fc600078e3cff */
[----:B------:R-:W-:Y:S01]  /*9f50*/  IMAD R11, R7, 0x8, R2 ;  /* 0x00000008070b7824 */ /* 0x000fe200078e0202 */
[----:B------:R-:W-:Y:S01]  /*9f60*/  SHF.L.U32 R6, R9, 0x1f, RZ ;  /* 0x0000001f09067819 */ /* 0x000fe200000006ff */
[----:B-1----:R-:W-:Y:S06]  /*9f70*/  @!P0 BRA `(.L_x_311) ;  /* 0x0000000000cc8947 */ /* 0x002fec0003800000 */
.L_x_322:
[----:B------:R-:W1:Y:S01]  /*9f80*/  SYNCS.PHASECHK.TRANS64.TRYWAIT P0, [R11+URZ], R6 ;  /* 0x000000060b0075a7 */ /* 0x000e62000800017f */
[----:B------:R-:W-:-:S05]  /*9f90*/  VIADD R0, R7, 0x1 ;  /* 0x0000000107007836 */ /* 0x000fca0000000000 */
[----:B------:R-:W-:-:S04]  /*9fa0*/  ISETP.NE.AND P1, PT, R0, 0x4, PT ;  /* 0x000000040000780c */ /* 0x000fc80003f25270 */
[----:B------:R-:W-:Y:S02]  /*9fb0*/  SEL R4, RZ, 0x1, P1 ;  /* 0x00000001ff047807 */ /* 0x000fe40000800000 */
[----:B------:R-:W-:Y:S02]  /*9fc0*/  SEL R3, R0, RZ, P1 ;  /* 0x000000ff00037207 */ /* 0x000fe40000800000 */
[----:B------:R-:W-:Y:S01]  /*9fd0*/  LOP3.LUT R0, R9, R4, RZ, 0x3c, !PT ;  /* 0x0000000409007212 */ /* 0x000fe200078e3cff */
[----:B-1----:R-:W-:Y:S06]  /*9fe0*/  @!P0 BRA `(.L_x_312) ;  /* 0x0000000000c48947 */ /* 0x002fec0003800000 */
.L_x_323:
[----:B------:R-:W-:Y:S01]  /*9ff0*/  IMAD R3, R3, 0x8, R2 ;  /* 0x0000000803037824 */ /* 0x000fe200078e0202 */
[----:B------:R-:W-:-:S07]  /*a000*/  SHF.L.U32 R0, R0, 0x1f, RZ ;  /* 0x0000001f00007819 */ /* 0x000fce00000006ff */
.L_x_313:
[----:B--2---:R2:W3:Y:S02]  /*a010*/  SYNCS.PHASECHK.TRANS64.TRYWAIT P0, [R3+URZ], R0 ;  /* 0x00000000030075a7 */ /* 0x0044e4000800017f */
[----:B---3--:R-:W-:Y:S05]  /*a020*/  @!P0 NANOSLEEP.SYNCS 0x989680 ;  /* 0x009896800000895d */ /* 0x008fea0003900000 */
[----:B------:R-:W3:Y:S02]  /*a030*/  @!P0 SYNCS.PHASECHK.TRANS64 P0, [R3+URZ], R0 ;  /* 0x00000000030085a7 */ /* 0x000ee4000800007f */
[----:B---3--:R-:W-:Y:S05]  /*a040*/  @!P0 BRA `(.L_x_313) ;  /* 0xfffffffc00f08947 */ /* 0x008fea000383ffff */
.L_x_308:
[----:B------:R-:W-:Y:S05]  /*a050*/  BSYNC B0 ;  /* 0x0000000000007941 */ /* 0x000fea0003800000 */
.L_x_307:
[----:B------:R-:W-:Y:S05]  /*a060*/  EXIT ;  /* 0x000000000000794d */ /* 0x000fea0003800000 */
.L_x_21:
[----:B---3--:R3:W4:Y:S02]  /*a070*/  SYNCS.PHASECHK.TRANS64.TRYWAIT P1, [R3+URZ], R0 ;  /* 0x00000000030075a7 */ /* 0x008724000802017f */
[----:B----4-:R-:W-:Y:S05]  /*a080*/  @!P1 NANOSLEEP.SYNCS 0x989680 ;  /* 0x009896800000995d */ /* 0x010fea0003900000 */
[----:B------:R-:W4:Y:S02]  /*a090*/  @!P1 SYNCS.PHASECHK.TRANS64 P1, [R3+URZ], R0 ;  /* 0x00000000030095a7 */ /* 0x000f24000802007f */
[----:B----4-:R-:W-:Y:S05]  /*a0a0*/  @!P1 BRA `(.L_x_21) ;  /* 0xfffffffc00f09947 */ /* 0x010fea000383ffff */
[----:B------:R-:W-:Y:S05]  /*a0b0*/  BRA `(.L_x_20) ;  /* 0xffffff7400187947 */ /* 0x000fea000383ffff */
.L_x_26:
[----:B-1----:R1:W2:Y:S02]  /*a0c0*/  SYNCS.PHASECHK.TRANS64.TRYWAIT P1, [R5+URZ], R4 ;  /* 0x00000004050075a7 */ /* 0x0022a4000802017f */
[----:B--2---:R-:W-:Y:S05]  /*a0d0*/  @!P1 NANOSLEEP.SYNCS 0x989680 ;  /* 0x009896800000995d */ /* 0x004fea0003900000 */
[----:B------:R-:W2:Y:S02]  /*a0e0*/  @!P1 SYNCS.PHASECHK.TRANS64 P1, [R5+URZ], R4 ;  /* 0x00000004050095a7 */ /* 0x000ea4000802007f */
[----:B--2---:R-:W-:Y:S05]  /*a0f0*/  @!P1 BRA `(.L_x_26) ;  /* 0xfffffffc00f09947 */ /* 0x004fea000383ffff */
[----:B------:R-:W-:Y:S05]  /*a100*/  BRA `(.L_x_25) ;  /* 0xffffff7800147947 */ /* 0x000fea000383ffff */
.L_x_295:
[----:B------:R-:W-:Y:S01]  /*a110*/  BSSY B1, `(.L_x_314) ;  /* 0x0000006000017945 */ /* 0x000fe20003800000 */
[----:B------:R-:W-:-:S07]  /*a120*/  IMAD.MOV.U32 R15, RZ, RZ, -0x1 ;  /* 0xffffffffff0f7424 */ /* 0x000fce00078e00ff */
[----:B------:R-:W-:Y:S05]  /*a130*/  WARPSYNC.COLLECTIVE R15, `(.L_x_315) ;  /* 0x000000000f0c7348 */ /* 0x000fea0003c00000 */
[----:B------:R-:W-:Y:S02]  /*a140*/  ELECT P6, UR62, PT ;  /* 0x00000000003e782f */ /* 0x000fe400038c0000 */
[----:B------:R-:W-:Y:S01]  /*a150*/  MOV R14, UR62 ;  /* 0x0000003e000e7c02 */ /* 0x000fe20008000f00 */
[----:B------:R-:W-:Y:S10]  /*a160*/  ENDCOLLECTIVE ;  /* 0x000000000000791b */ /* 0x000ff40003800000 */
.L_x_315:
[----:B------:R-:W-:Y:S05]  /*a170*/  BSYNC B1 ;  /* 0x0000000000017941 */ /* 0x000fea0003800000 */
.L_x_314:
[----:B------:R-:W-:Y:S05]  /*a180*/  BRA `(.L_x_316) ;  /* 0xfffffff0003c7947 */ /* 0x000fea000383ffff */
.L_x_298:
[----:B0-----:R0:W1:Y:S02]  /*a190*/  SYNCS.PHASECHK.TRANS64.TRYWAIT P0, [R20+URZ+0x20], R7 ;  /* 0x00002007140075a7 */ /* 0x001064000800017f */
[----:B-1----:R-:W-:Y:S05]  /*a1a0*/  @!P0 NANOSLEEP.SYNCS 0x989680 ;  /* 0x009896800000895d */ /* 0x002fea0003900000 */
[----:B------:R-:W1:Y:S02]  /*a1b0*/  @!P0 SYNCS.PHASECHK.TRANS64 P0, [R20+URZ+0x20], R7 ;  /* 0x00002007140085a7 */ /* 0x000e64000800007f */
[----:B-1----:R-:W-:Y:S05]  /*a1c0*/  @!P0 BRA `(.L_x_298) ;  /* 0xfffffffc00f08947 */ /* 0x002fea000383ffff */
[----:B------:R-:W-:Y:S05]  /*a1d0*/  BRA `(.L_x_317) ;  /* 0xfffffff000747947 */ /* 0x000fea000383ffff */
.L_x_306:
[----:B------:R-:W-:Y:S01]  /*a1e0*/  BSSY B0, `(.L_x_318) ;  /* 0x0000006000007945 */ /* 0x000fe20003800000 */
[----:B------:R-:W-:-:S07]  /*a1f0*/  IMAD.MOV.U32 R15, RZ, RZ, -0x1 ;  /* 0xffffffffff0f7424 */ /* 0x000fce00078e00ff */
[----:B------:R-:W-:Y:S05]  /*a200*/  WARPSYNC.COLLECTIVE R15, `(.L_x_319) ;  /* 0x000000000f0c7348 */ /* 0x000fea0003c00000 */
[----:B------:R-:W-:Y:S02]  /*a210*/  ELECT P6, UR62, PT ;  /* 0x00000000003e782f */ /* 0x000fe400038c0000 */
[----:B------:R-:W-:Y:S01]  /*a220*/  MOV R14, UR62 ;  /* 0x0000003e000e7c02 */ /* 0x000fe20008000f00 */
[----:B------:R-:W-:Y:S10]  /*a230*/  ENDCOLLECTIVE ;  /* 0x000000000000791b */ /* 0x000ff40003800000 */
.L_x_319:
[----:B------:R-:W-:Y:S05]  /*a240*/  BSYNC B0 ;  /* 0x0000000000007941 */ /* 0x000fea0003800000 */
.L_x_318:
[----:B------:R-:W-:Y:S05]  /*a250*/  BRA `(.L_x_320) ;  /* 0xfffffff800d07947 */ /* 0x000fea000383ffff */
.L_x_310:
[----:B0-----:R0:W1:Y:S02]  /*a260*/  SYNCS.PHASECHK.TRANS64.TRYWAIT P0, [R7+URZ], R4 ;  /* 0x00000004070075a7 */ /* 0x001064000800017f */
[----:B-1----:R-:W-:Y:S05]  /*a270*/  @!P0 NANOSLEEP.SYNCS 0x989680 ;  /* 0x009896800000895d */ /* 0x002fea0003900000 */
[----:B------:R-:W1:Y:S02]  /*a280*/  @!P0 SYNCS.PHASECHK.TRANS64 P0, [R7+URZ], R4 ;  /* 0x00000004070085a7 */ /* 0x000e64000800007f */
[----:B-1----:R-:W-:Y:S05]  /*a290*/  @!P0 BRA `(.L_x_310) ;  /* 0xfffffffc00f08947 */ /* 0x002fea000383ffff */
[----:B------:R-:W-:Y:S05]  /*a2a0*/  BRA `(.L_x_321) ;  /* 0xfffffffc00107947 */ /* 0x000fea000383ffff */
.L_x_311:
[----:B0-----:R0:W1:Y:S02]  /*a2b0*/  SYNCS.PHASECHK.TRANS64.TRYWAIT P0, [R8+URZ], R5 ;  /* 0x00000005080075a7 */ /* 0x001064000800017f */
[----:B-1----:R-:W-:Y:S05]  /*a2c0*/  @!P0 NANOSLEEP.SYNCS 0x989680 ;  /* 0x009896800000895d */ /* 0x002fea0003900000 */
[----:B------:R-:W1:Y:S02]  /*a2d0*/  @!P0 SYNCS.PHASECHK.TRANS64 P0, [R8+URZ], R5 ;  /* 0x00000005080085a7 */ /* 0x000e64000800007f */
[----:B-1----:R-:W-:Y:S05]  /*a2e0*/  @!P0 BRA `(.L_x_311) ;  /* 0xfffffffc00f08947 */ /* 0x002fea000383ffff */
[----:B------:R-:W-:Y:S05]  /*a2f0*/  BRA `(.L_x_322) ;  /* 0xfffffffc00207947 */ /* 0x000fea000383ffff */
.L_x_312:
[----:B-1----:R1:W2:Y:S02]  /*a300*/  SYNCS.PHASECHK.TRANS64.TRYWAIT P0, [R11+URZ], R6 ;  /* 0x000000060b0075a7 */ /* 0x0022a4000800017f */
[----:B--2---:R-:W-:Y:S05]  /*a310*/  @!P0 NANOSLEEP.SYNCS 0x989680 ;  /* 0x009896800000895d */ /* 0x004fea0003900000 */
[----:B------:R-:W2:Y:S02]  /*a320*/  @!P0 SYNCS.PHASECHK.TRANS64 P0, [R11+URZ], R6 ;  /* 0x000000060b0085a7 */ /* 0x000ea4000800007f */
[----:B--2---:R-:W-:Y:S05]  /*a330*/  @!P0 BRA `(.L_x_312) ;  /* 0xfffffffc00f08947 */ /* 0x004fea000383ffff */
[----:B------:R-:W-:Y:S05]  /*a340*/  BRA `(.L_x_323) ;  /* 0xfffffffc00287947 */ /* 0x000fea000383ffff */
.L_x_324:
[----:B------:R-:W-:-:S00]  /*a350*/  BRA `(.L_x_324) ;  /* 0xfffffffc00fc7947 */ /* 0x000fc0000383ffff */
[----:B------:R-:W-:-:S00]  /*a360*/  NOP ;  /* 0x0000000000007918 */ /* 0x000fc00000000000 */
        /* <DEDUP_REMOVED lines=9> */
.L_x_325:


//--------------------- .nv.global.init           --------------------------
	.section	.nv.global.init,"aw",@progbits
.nv.global.init:
	.type		$str$22,@object
	.size		$str$22,($str$23 - $str$22)
$str$22:
        /*0000*/ 	.byte	0x6b, 0x5f, 0x74, 0x69, 0x6c, 0x65, 0x5f, 0x63, 0x6f, 0x75, 0x6e, 0x74, 0x20, 0x3e, 0x3d, 0x20
        /*0010*/ 	.byte	0x31, 0x00
	.type		$str$23,@object
	.size		$str$23,(__unnamed_1 - $str$23)
$str$23:
        /*0012*/ 	.byte	0x2f, 0x74, 0x6d, 0x70, 0x2f, 0x63, 0x75, 0x74, 0x6c, 0x61, 0x73, 0x73, 0x5f, 0x73, 0x77, 0x65
        /*0022*/ 	.byte	0x65, 0x70, 0x5f, 0x73, 0x72, 0x63, 0x2f, 0x69, 0x6e, 0x63, 0x6c, 0x75, 0x64, 0x65, 0x2f, 0x63
        /*0032*/ 	.byte	0x75, 0x74, 0x6c, 0x61, 0x73, 0x73, 0x2f, 0x67, 0x65, 0x6d, 0x6d, 0x2f, 0x63, 0x6f, 0x6c, 0x6c
        /*0042*/ 	.byte	0x65, 0x63, 0x74, 0x69, 0x76, 0x65, 0x2f, 0x73, 0x6d, 0x39, 0x30, 0x5f, 0x6d, 0x6d, 0x61, 0x5f
        /*0052*/ 	.byte	0x74, 0x6d, 0x61, 0x5f, 0x67, 0x6d, 0x6d, 0x61, 0x5f, 0x73, 0x73, 0x5f, 0x77, 0x61, 0x72, 0x70
        /*0062*/ 	.byte	0x73, 0x70, 0x65, 0x63, 0x69, 0x61, 0x6c, 0x69, 0x7a, 0x65, 0x64, 0x2e, 0x68, 0x70, 0x70, 0x00
	.type		__unnamed_1,@object
	.size		__unnamed_1,(.L_0 - __unnamed_1)
__unnamed_1:
        /*0072*/ 	.byte	0x76, 0x6f, 0x69, 0x64, 0x20, 0x63, 0x75, 0x74, 0x6c, 0x61, 0x73, 0x73, 0x3a, 0x3a, 0x67, 0x65
        /* <DEDUP_REMOVED lines=175> */
        /*0b72*/ 	.byte	0x74, 0x65, 0x3a, 0x3a, 0x69, 0x64, 0x65, 0x6e, 0x74, 0x69, 0x74, 0x79, 0x5d, 0x00
.L_0:


//--------------------- .nv.shared._ZN7cutlass13device_kernelINS_4gemm6kernel13GemmUniversalIN4cute5tupleIJiiiiEEENS1_10collective13CollectiveMmaINS1_34MainloopSm90TmaGmmaWarpSpecializedILi4ENS5_IJNS4_1CILi8EEENSA_ILi1EEESC_EEENS1_35KernelTmaWarpSpecializedCooperativeEEENS5_IJNSA_ILi128EEENSA_ILi256EEENSA_ILi32EEEEEEfNS5_IJlSC_lEEEfSK_NS4_8TiledMMAINS4_8MMA_AtomIJNS4_4SM904GMMA30MMA_64x256x8_F32TF32TF32_SS_TNILNSO_7ScaleInE1ELSQ_1EEEEEENS4_6LayoutINS5_IJNSA_ILi2EEESC_SC_EEENS5_IJSC_NSA_ILi0EEESW_EEEEENS5_IJNS4_10UnderscoreESZ_SZ_EEEEENS4_13SM90_TMA_LOADENS4_14ComposedLayoutINS4_7SwizzleILi3ELi4ELi3EEENS4_18smem_ptr_flag_bitsILi32EEENST_INS5_IJSB_SI_EEENS5_IJSI_SC_EEEEEEEvNS4_8identityENS4_23SM90_TMA_LOAD_MULTICASTES1B_vS1C_EENS_8epilogue10collective6detail29Sm90TmaWarpSpecializedAdapterINS1G_15DefaultEpilogueIfSK_SK_NS1F_6thread17LinearCombinationIfLi1EffLNS1K_9ScaleType4KindE0ELNS_15FloatRoundStyleE2EfEENS1_15EpilogueDefaultEEEEEvvEEEEvNT_6ParamsE --------------------------
	.section	.nv.shared._ZN7cutlass13device_kernelINS_4gemm6kernel13GemmUniversalIN4cute5tupleIJiiiiEEENS1_10collective13CollectiveMmaINS1_34MainloopSm90TmaGmmaWarpSpecializedILi4ENS5_IJNS4_1CILi8EEENSA_ILi1EEESC_EEENS1_35KernelTmaWarpSpecializedCooperativeEEENS5_IJNSA_ILi128EEENSA_ILi256EEENSA_ILi32EEEEEEfNS5_IJlSC_lEEEfSK_NS4_8TiledMMAINS4_8MMA_AtomIJNS4_4SM904GMMA30MMA_64x256x8_F32TF32TF32_SS_TNILNSO_7ScaleInE1ELSQ_1EEEEEENS4_6LayoutINS5_IJNSA_ILi2EEESC_SC_EEENS5_IJSC_NSA_ILi0EEESW_EEEEENS5_IJNS4_10UnderscoreESZ_SZ_EEEEENS4_13SM90_TMA_LOADENS4_14ComposedLayoutINS4_7SwizzleILi3ELi4ELi3EEENS4_18smem_ptr_flag_bitsILi32EEENST_INS5_IJSB_SI_EEENS5_IJSI_SC_EEEEEEEvNS4_8identityENS4_23SM90_TMA_LOAD_MULTICASTES1B_vS1C_EENS_8epilogue10collective6detail29Sm90TmaWarpSpecializedAdapterINS1G_15DefaultEpilogueIfSK_SK_NS1F_6thread17LinearCombinationIfLi1EffLNS1K_9ScaleType4KindE0ELNS_15FloatRoundStyleE2EfEENS1_15EpilogueDefaultEEEEEvvEEEEvNT_6ParamsE,"aw",@nobits
	.sectionflags	@""
	.align	16
	.zero		1024


//--------------------- .nv.shared.reserved.0     --------------------------
	.section	.nv.shared.reserved.0,"aw",@nobits
	.weak		__nv_reservedSMEM_offset_0_alias
	.size		__nv_reservedSMEM_offset_0_alias, 0, 0
	.other		__nv_reservedSMEM_offset_0_alias,@"STO_CUDA_RESERVED_SHARED STV_DEFAULT"
__nv_reservedSMEM_offset_0_alias:
	.zero		0


//--------------------- .nv.global                --------------------------
	.section	.nv.global,"aw",@nobits
.nv.global:
	.type		_ZN40_INTERNAL_122a77d9_4_k_cu_88008500_261254cute1_E,@object
	.size		_ZN40_INTERNAL_122a77d9_4_k_cu_88008500_261254cute1_E,(_ZN40_INTERNAL_122a77d9_4_k_cu_88008500_261254cuda3std3__45__cpo6cbeginE - _ZN40_INTERNAL_122a77d9_4_k_cu_88008500_261254cute1_E)
_ZN40_INTERNAL_122a77d9_4_k_cu_88008500_261254cute1_E:
	.zero		1
	.type		_ZN40_INTERNAL_122a77d9_4_k_cu_88008500_261254cuda3std3__45__cpo6cbeginE,@object
	.size		_ZN40_INTERNAL_122a77d9_4_k_cu_88008500_261254cuda3std3__45__cpo6cbeginE,(_ZN40_INTERNAL_122a77d9_4_k_cu_88008500_261254cuda3std3__48in_placeE - _ZN40_INTERNAL_122a77d9_4_k_cu_88008500_261254cuda3std3__45__cpo6cbeginE)
_ZN40_INTERNAL_122a77d9_4_k_cu_88008500_261254cuda3std3__45__cpo6cbeginE:
	.zero		1
	.type		_ZN40_INTERNAL_122a77d9_4_k_cu_88008500_261254cuda3std3__48in_placeE,@object
	.size		_ZN40_INTERNAL_122a77d9_4_k_cu_88008500_261254cuda3std3__48in_placeE,(_ZN40_INTERNAL_122a77d9_4_k_cu_88008500_261254cuda3std6ranges3__45__cpo9iter_moveE - _ZN40_INTERNAL_122a77d9_4_k_cu_88008500_261254cuda3std3__48in_placeE)
_ZN40_INTERNAL_122a77d9_4_k_cu_88008500_261254cuda3std3__48in_placeE:
	.zero		1
	.type		_ZN40_INTERNAL_122a77d9_4_k_cu_88008500_261254cuda3std6ranges3__45__cpo9iter_moveE,@object
	.size		_ZN40_INTERNAL_122a77d9_4_k_cu_88008500_261254cuda3std6ranges3__45__cpo9iter_moveE,(_ZN40_INTERNAL_122a77d9_4_k_cu_88008500_261254cuda3std3__45__cpo5beginE - _ZN40_INTERNAL_122a77d9_4_k_cu_88008500_261254cuda3std6ranges3__45__cpo9iter_moveE)
_ZN40_INTERNAL_122a77d9_4_k_cu_88008500_261254cuda3std6ranges3__45__cpo9iter_moveE:
	.zero		1
	.type		_ZN40_INTERNAL_122a77d9_4_k_cu_88008500_261254cuda3std3__45__cpo5beginE,@object
	.size		_ZN40_INTERNAL_122a77d9_4_k_cu_88008500_261254cuda3std3__45__cpo5beginE,(_ZN40_INTERNAL_122a77d9_4_k_cu_88008500_261254cuda3std3__442_GLOBAL__N__122a77d9_4_k_cu_88008500_261256ignoreE - _ZN40_INTERNAL_122a77d9_4_k_cu_88008500_261254cuda3std3__45__cpo5beginE)
_ZN40_INTERNAL_122a77d9_4_k_cu_88008500_261254cuda3std3__45__cpo5beginE:
	.zero		1
	.type		_ZN40_INTERNAL_122a77d9_4_k_cu_88008500_261254cuda3std3__442_GLOBAL__N__122a77d9_4_k_cu_88008500_261256ignoreE,@object
	.size		_ZN40_INTERNAL_122a77d9_4_k_cu_88008500_261254cuda3std3__442_GLOBAL__N__122a77d9_4_k_cu_88008500_261256ignoreE,(_ZN40_INTERNAL_122a77d9_4_k_cu_88008500_261254cute7productE - _ZN40_INTERNAL_122a77d9_4_k_cu_88008500_261254cuda3std3__442_GLOBAL__N__122a77d9_4_k_cu_88008500_261256ignoreE)
_ZN40_INTERNAL_122a77d9_4_k_cu_88008500_261254cuda3std3__442_GLOBAL__N__122a77d9_4_k_cu_88008500_261256ignoreE:
	.zero		1
	.type		_ZN40_INTERNAL_122a77d9_4_k_cu_88008500_261254cute7productE,@object
	.size		_ZN40_INTERNAL_122a77d9_4_k_cu_88008500_261254cute7productE,(_ZN40_INTERNAL_122a77d9_4_k_cu_88008500_261254cuda3std3__45__cpo3endE - _ZN40_INTERNAL_122a77d9_4_k_cu_88008500_261254cute7productE)
_ZN40_INTERNAL_122a77d9_4_k_cu_88008500_261254cute7productE:
	.zero		1
	.type		_ZN40_INTERNAL_122a77d9_4_k_cu_88008500_261254cuda3std3__45__cpo3endE,@object
	.size		_ZN40_INTERNAL_122a77d9_4_k_cu_88008500_261254cuda3std3__45__cpo3endE,(_ZN40_INTERNAL_122a77d9_4_k_cu_88008500_261254cuda3std3__419piecewise_constructE - _ZN40_INTERNAL_122a77d9_4_k_cu_88008500_261254cuda3std3__45__cpo3endE)
_ZN40_INTERNAL_122a77d9_4_k_cu_88008500_261254cuda3std3__45__cpo3endE:
	.zero		1
	.type		_ZN40_INTERNAL_122a77d9_4_k_cu_88008500_261254cuda3std3__419piecewise_constructE,@object
	.size		_ZN40_INTERNAL_122a77d9_4_k_cu_88008500_261254cuda3std3__419piecewise_constructE,(_ZN40_INTERNAL_122a77d9_4_k_cu_88008500_261254cuda3std3__45__cpo4cendE - _ZN40_INTERNAL_122a77d9_4_k_cu_88008500_261254cuda3std3__419piecewise_constructE)
_ZN40_INTERNAL_122a77d9_4_k_cu_88008500_261254cuda3std3__419piecewise_constructE:
	.zero		1
	.type		_ZN40_INTERNAL_122a77d9_4_k_cu_88008500_261254cuda3std3__45__cpo4cendE,@object
	.size		_ZN40_INTERNAL_122a77d9_4_k_cu_88008500_261254cuda3std3__45__cpo4cendE,(_ZN40_INTERNAL_122a77d9_4_k_cu_88008500_261254cuda3std6ranges3__45__cpo4swapE - _ZN40_INTERNAL_122a77d9_4_k_cu_88008500_261254cuda3std3__45__cpo4cendE)
_ZN40_INTERNAL_122a77d9_4_k_cu_88008500_261254cuda3std3__45__cpo4cendE:
	.zero		1
	.type		_ZN40_INTERNAL_122a77d9_4_k_cu_88008500_261254cuda3std6ranges3__45__cpo4swapE,@object
	.size		_ZN40_INTERNAL_122a77d9_4_k_cu_88008500_261254cuda3std6ranges3__45__cpo4swapE,(.L_8 - _ZN40_INTERNAL_122a77d9_4_k_cu_88008500_261254cuda3std6ranges3__45__cpo4swapE)
_ZN40_INTERNAL_122a77d9_4_k_cu_88008500_261254cuda3std6ranges3__45__cpo4swapE:
	.zero		1
.L_8:


//--------------------- .nv.constant0._ZN7cutlass13device_kernelINS_4gemm6kernel13GemmUniversalIN4cute5tupleIJiiiiEEENS1_10collective13CollectiveMmaINS1_34MainloopSm90TmaGmmaWarpSpecializedILi4ENS5_IJNS4_1CILi8EEENSA_ILi1EEESC_EEENS1_35KernelTmaWarpSpecializedCooperativeEEENS5_IJNSA_ILi128EEENSA_ILi256EEENSA_ILi32EEEEEEfNS5_IJlSC_lEEEfSK_NS4_8TiledMMAINS4_8MMA_AtomIJNS4_4SM904GMMA30MMA_64x256x8_F32TF32TF32_SS_TNILNSO_7ScaleInE1ELSQ_1EEEEEENS4_6LayoutINS5_IJNSA_ILi2EEESC_SC_EEENS5_IJSC_NSA_ILi0EEESW_EEEEENS5_IJNS4_10UnderscoreESZ_SZ_EEEEENS4_13SM90_TMA_LOADENS4_14ComposedLayoutINS4_7SwizzleILi3ELi4ELi3EEENS4_18smem_ptr_flag_bitsILi32EEENST_INS5_IJSB_SI_EEENS5_IJSI_SC_EEEEEEEvNS4_8identityENS4_23SM90_TMA_LOAD_MULTICASTES1B_vS1C_EENS_8epilogue10collective6detail29Sm90TmaWarpSpecializedAdapterINS1G_15DefaultEpilogueIfSK_SK_NS1F_6thread17LinearCombinationIfLi1EffLNS1K_9ScaleType4KindE0ELNS_15FloatRoundStyleE2EfEENS1_15EpilogueDefaultEEEEEvvEEEEvNT_6ParamsE --------------------------
	.section	.nv.constant0._ZN7cutlass13device_kernelINS_4gemm6kernel13GemmUniversalIN4cute5tupleIJiiiiEEENS1_10collective13CollectiveMmaINS1_34MainloopSm90TmaGmmaWarpSpecializedILi4ENS5_IJNS4_1CILi8EEENSA_ILi1EEESC_EEENS1_35KernelTmaWarpSpecializedCooperativeEEENS5_IJNSA_ILi128EEENSA_ILi256EEENSA_ILi32EEEEEEfNS5_IJlSC_lEEEfSK_NS4_8TiledMMAINS4_8MMA_AtomIJNS4_4SM904GMMA30MMA_64x256x8_F32TF32TF32_SS_TNILNSO_7ScaleInE1ELSQ_1EEEEEENS4_6LayoutINS5_IJNSA_ILi2EEESC_SC_EEENS5_IJSC_NSA_ILi0EEESW_EEEEENS5_IJNS4_10UnderscoreESZ_SZ_EEEEENS4_13SM90_TMA_LOADENS4_14ComposedLayoutINS4_7SwizzleILi3ELi4ELi3EEENS4_18smem_ptr_flag_bitsILi32EEENST_INS5_IJSB_SI_EEENS5_IJSI_SC_EEEEEEEvNS4_8identityENS4_23SM90_TMA_LOAD_MULTICASTES1B_vS1C_EENS_8epilogue10collective6detail29Sm90TmaWarpSpecializedAdapterINS1G_15DefaultEpilogueIfSK_SK_NS1F_6thread17LinearCombinationIfLi1EffLNS1K_9ScaleType4KindE0ELNS_15FloatRoundStyleE2EfEENS1_15EpilogueDefaultEEEEEvvEEEEvNT_6ParamsE,"a",@progbits
	.sectionflags	@""
	.align	4
.nv.constant0._ZN7cutlass13device_kernelINS_4gemm6kernel13GemmUniversalIN4cute5tupleIJiiiiEEENS1_10collective13CollectiveMmaINS1_34MainloopSm90TmaGmmaWarpSpecializedILi4ENS5_IJNS4_1CILi8EEENSA_ILi1EEESC_EEENS1_35KernelTmaWarpSpecializedCooperativeEEENS5_IJNSA_ILi128EEENSA_ILi256EEENSA_ILi32EEEEEEfNS5_IJlSC_lEEEfSK_NS4_8TiledMMAINS4_8MMA_AtomIJNS4_4SM904GMMA30MMA_64x256x8_F32TF32TF32_SS_TNILNSO_7ScaleInE1ELSQ_1EEEEEENS4_6LayoutINS5_IJNSA_ILi2EEESC_SC_EEENS5_IJSC_NSA_ILi0EEESW_EEEEENS5_IJNS4_10UnderscoreESZ_SZ_EEEEENS4_13SM90_TMA_LOADENS4_14ComposedLayoutINS4_7SwizzleILi3ELi4ELi3EEENS4_18smem_ptr_flag_bitsILi32EEENST_INS5_IJSB_SI_EEENS5_IJSI_SC_EEEEEEEvNS4_8identityENS4_23SM90_TMA_LOAD_MULTICASTES1B_vS1C_EENS_8epilogue10collective6detail29Sm90TmaWarpSpecializedAdapterINS1G_15DefaultEpilogueIfSK_SK_NS1F_6thread17LinearCombinationIfLi1EffLNS1K_9ScaleType4KindE0ELNS_15FloatRoundStyleE2EfEENS1_15EpilogueDefaultEEEEEvvEEEEvNT_6ParamsE:
	.zero		1664


//--------------------- SYMBOLS --------------------------

	.type		.nv.reservedSmem.offset0,@object
	.size		.nv.reservedSmem.offset0,0x4
	.type		__assertfail,@function
